# CuTe-DSL kernel — source=cudnn_frontend_dsl family=grouped_gemm_swiglu
# config = {"ab_dtype": "Float8E4M3FN", "sf_vec": 32, "d_dtype": "Float8E4M3FN", "vector_f32": false, "mma_mn": [256, 256], "cluster_mn": [2, 1]}


// ===== COMPILED SASS (sm_100a) =====

	.target	sm_100a

	.elftype	@"ET_EXEC"


//--------------------- .note.nv.tkinfo           --------------------------
	.section	.note.nv.tkinfo,"",@"SHT_NOTE"
	.sectionflags	@"SHF_NOTE_NV_TKINFO"
	.tkinfo
        /*0018*/ 	.word	0x00000081
        /*0030*/ 	.string	""
        /*0030*/ 	.string	"ptxas"
        /*0030*/ 	.string	"Cuda compilation tools, release 12.9, V12.9.83"
        /*0030*/ 	.string	"Build system must define TOOLS_VERSION_EXTENDED"
        /*0030*/ 	.string	"-O 3 -arch sm_100a "



//--------------------- .note.nv.cuver            --------------------------
	.section	.note.nv.cuver,"",@"SHT_NOTE"
	.sectionflags	@"SHF_NOTE_NV_CUVER"
        /*0018*/ 	.short	0x0001
        /*001a*/ 	.short	0x0064
        /*001c*/ 	.short	0x0001
        /*001e*/ 	.short	0x0000
        /*0020*/ 	.short	0x0001
        /*0022*/ 	.short	0x0000


//--------------------- .nv.info                  --------------------------
	.section	.nv.info,"",@"SHT_CUDA_INFO"
	.align	4


	//----- nvinfo : EIATTR_REGCOUNT
	.align		4
        /*0000*/ 	.byte	0x04, 0x2f
        /*0002*/ 	.short	(.L_6 - .L_5)
	.align		4
.L_5:
        /*0004*/ 	.word	index@(kernel_cutlass_kernel_cudnngrouped_gemmgrouped_gemm_swiglugrouped_gemm_swiglu_quantBlockScaledContiguousGroupedGemmKernel_object_at__TiledMMA_ThrLayoutVMNK21111000_PermutationMNK____MMAAt_0)
        /*0008*/ 	.word	0x00000087


	//----- nvinfo : EIATTR_FRAME_SIZE
	.align		4
.L_6:
        /*000c*/ 	.byte	0x04, 0x11
        /*000e*/ 	.short	(.L_8 - .L_7)
	.align		4
.L_7:
        /*0010*/ 	.word	index@($__internal_2_$__cuda_sm10x_tcgen05_guardrail_trap_unallocated_columns_being_dealloced)
        /*0014*/ 	.word	0x00000000


	//----- nvinfo : EIATTR_FRAME_SIZE
	.align		4
.L_8:
        /*0018*/ 	.byte	0x04, 0x11
        /*001a*/ 	.short	(.L_10 - .L_9)
	.align		4
.L_9:
        /*001c*/ 	.word	index@($__internal_1_$__cuda_sm10x_tcgen05_guardrail_trap_phase_invalid_during_alloc)
        /*0020*/ 	.word	0x00000000


	//----- nvinfo : EIATTR_FRAME_SIZE
	.align		4
.L_10:
        /*0024*/ 	.byte	0x04, 0x11
        /*0026*/ 	.short	(.L_12 - .L_11)
	.align		4
.L_11:
        /*0028*/ 	.word	index@($__internal_0_$__cuda_sm10x_tcgen05_guardrail_trap_col_being_dealloced_not_returned_by_alloc)
        /*002c*/ 	.word	0x00000000


	//----- nvinfo : EIATTR_FRAME_SIZE
	.align		4
.L_12:
        /*0030*/ 	.byte	0x04, 0x11
        /*0032*/ 	.short	(.L_14 - .L_13)
	.align		4
.L_13:
        /*0034*/ 	.word	index@(kernel_cutlass_kernel_cudnngrouped_gemmgrouped_gemm_swiglugrouped_gemm_swiglu_quantBlockScaledContiguousGroupedGemmKernel_object_at__TiledMMA_ThrLayoutVMNK21111000_PermutationMNK____MMAAt_0)
        /*0038*/ 	.word	0x00000000


	//----- nvinfo : EIATTR_MIN_STACK_SIZE
	.align		4
.L_14:
        /*003c*/ 	.byte	0x04, 0x12
        /*003e*/ 	.short	(.L_16 - .L_15)
	.align		4
.L_15:
        /*0040*/ 	.word	index@(kernel_cutlass_kernel_cudnngrouped_gemmgrouped_gemm_swiglugrouped_gemm_swiglu_quantBlockScaledContiguousGroupedGemmKernel_object_at__TiledMMA_ThrLayoutVMNK21111000_PermutationMNK____MMAAt_0)
        /*0044*/ 	.word	0x00000000
.L_16:


//--------------------- .nv.info.kernel_cutlass_kernel_cudnngrouped_gemmgrouped_gemm_swiglugrouped_gemm_swiglu_quantBlockScaledContiguousGroupedGemmKernel_object_at__TiledMMA_ThrLayoutVMNK21111000_PermutationMNK____MMAAt_0 --------------------------
	.section	.nv.info.kernel_cutlass_kernel_cudnngrouped_gemmgrouped_gemm_swiglugrouped_gemm_swiglu_quantBlockScaledContiguousGroupedGemmKernel_object_at__TiledMMA_ThrLayoutVMNK21111000_PermutationMNK____MMAAt_0,"",@"SHT_CUDA_INFO"
	.sectionflags	@""
	.align	4


	//----- nvinfo : EIATTR_CUDA_API_VERSION
	.align		4
        /*0000*/ 	.byte	0x04, 0x37
        /*0002*/ 	.short	(.L_18 - .L_17)
.L_17:
        /*0004*/ 	.word	0x00000081


	//----- nvinfo : EIATTR_KPARAM_INFO
	.align		4
.L_18:
        /*0008*/ 	.byte	0x04, 0x17
        /*000a*/ 	.short	(.L_20 - .L_19)
.L_19:
        /*000c*/ 	.word	0x00000000
        /*0010*/ 	.short	0x000f
        /*0012*/ 	.short	0x03f8
        /*0014*/ 	.byte	0x00, 0xf0, 0x31, 0x00


	//----- nvinfo : EIATTR_KPARAM_INFO
	.align		4
.L_20:
        /*0018*/ 	.byte	0x04, 0x17
        /*001a*/ 	.short	(.L_22 - .L_21)
.L_21:
        /*001c*/ 	.word	0x00000000
        /*0020*/ 	.short	0x000e
        /*0022*/ 	.short	0x03ec
        /*0024*/ 	.byte	0x00, 0xf0, 0x31, 0x00


	//----- nvinfo : EIATTR_KPARAM_INFO
	.align		4
.L_22:
        /*0028*/ 	.byte	0x04, 0x17
        /*002a*/ 	.short	(.L_24 - .L_23)
.L_23:
        /*002c*/ 	.word	0x00000000
        /*0030*/ 	.short	0x000d
        /*0032*/ 	.short	0x03e0
        /*0034*/ 	.byte	0x00, 0xf0, 0x31, 0x00


	//----- nvinfo : EIATTR_KPARAM_INFO
	.align		4
.L_24:
        /*0038*/ 	.byte	0x04, 0x17
        /*003a*/ 	.short	(.L_26 - .L_25)
.L_25:
        /*003c*/ 	.word	0x00000000
        /*0040*/ 	.short	0x000c
        /*0042*/ 	.short	0x03d8
        /*0044*/ 	.byte	0x00, 0xf0, 0x21, 0x00


	//----- nvinfo : EIATTR_KPARAM_INFO
	.align		4
.L_26:
        /*0048*/ 	.byte	0x04, 0x17
        /*004a*/ 	.short	(.L_28 - .L_27)
.L_27:
        /*004c*/ 	.word	0x00000000
        /*0050*/ 	.short	0x000b
        /*0052*/ 	.short	0x03d0
        /*0054*/ 	.byte	0x00, 0xf0, 0x21, 0x00


	//----- nvinfo : EIATTR_KPARAM_INFO
	.align		4
.L_28:
        /*0058*/ 	.byte	0x04, 0x17
        /*005a*/ 	.short	(.L_30 - .L_29)
.L_29:
        /*005c*/ 	.word	0x00000000
        /*0060*/ 	.short	0x000a
        /*0062*/ 	.short	0x03c8
        /*0064*/ 	.byte	0x00, 0xf0, 0x21, 0x00


	//----- nvinfo : EIATTR_KPARAM_INFO
	.align		4
.L_30:
        /*0068*/ 	.byte	0x04, 0x17
        /*006a*/ 	.short	(.L_32 - .L_31)
.L_31:
        /*006c*/ 	.word	0x00000000
        /*0070*/ 	.short	0x0009
        /*0072*/ 	.short	0x03c0
        /*0074*/ 	.byte	0x00, 0xf0, 0x21, 0x00


	//----- nvinfo : EIATTR_KPARAM_INFO
	.align		4
.L_32:
        /*0078*/ 	.byte	0x04, 0x17
        /*007a*/ 	.short	(.L_34 - .L_33)
.L_33:
        /*007c*/ 	.word	0x00000000
        /*0080*/ 	.short	0x0008
        /*0082*/ 	.short	0x0340
        /*0084*/ 	.byte	0x00, 0xf0, 0x01, 0x02


	//----- nvinfo : EIATTR_KPARAM_INFO
	.align		4
.L_34:
        /*0088*/ 	.byte	0x04, 0x17
        /*008a*/ 	.short	(.L_36 - .L_35)
.L_35:
        /*008c*/ 	.word	0x00000000
        /*0090*/ 	.short	0x0007
        /*0092*/ 	.short	0x02c0
        /*0094*/ 	.byte	0x00, 0xf0, 0x01, 0x02


	//----- nvinfo : EIATTR_KPARAM_INFO
	.align		4
.L_36:
        /*0098*/ 	.byte	0x04, 0x17
        /*009a*/ 	.short	(.L_38 - .L_37)
.L_37:
        /*009c*/ 	.word	0x00000000
        /*00a0*/ 	.short	0x0006
        /*00a2*/ 	.short	0x0240
        /*00a4*/ 	.byte	0x00, 0xf0, 0x01, 0x02


	//----- nvinfo : EIATTR_KPARAM_INFO
	.align		4
.L_38:
        /*00a8*/ 	.byte	0x04, 0x17
        /*00aa*/ 	.short	(.L_40 - .L_39)
.L_39:
        /*00ac*/ 	.word	0x00000000
        /*00b0*/ 	.short	0x0005
        /*00b2*/ 	.short	0x01c0
        /*00b4*/ 	.byte	0x00, 0xf0, 0x01, 0x02


	//----- nvinfo : EIATTR_KPARAM_INFO
	.align		4
.L_40:
        /*00b8*/ 	.byte	0x04, 0x17
        /*00ba*/ 	.short	(.L_42 - .L_41)
.L_41:
        /*00bc*/ 	.word	0x00000000
        /*00c0*/ 	.short	0x0004
        /*00c2*/ 	.short	0x0140
        /*00c4*/ 	.byte	0x00, 0xf0, 0x01, 0x02


	//----- nvinfo : EIATTR_KPARAM_INFO
	.align		4
.L_42:
        /*00c8*/ 	.byte	0x04, 0x17
        /*00ca*/ 	.short	(.L_44 - .L_43)
.L_43:
        /*00cc*/ 	.word	0x00000000
        /*00d0*/ 	.short	0x0003
        /*00d2*/ 	.short	0x00c0
        /*00d4*/ 	.byte	0x00, 0xf0, 0x01, 0x02


	//----- nvinfo : EIATTR_KPARAM_INFO
	.align		4
.L_44:
        /*00d8*/ 	.byte	0x04, 0x17
        /*00da*/ 	.short	(.L_46 - .L_45)
.L_45:
        /*00dc*/ 	.word	0x00000000
        /*00e0*/ 	.short	0x0002
        /*00e2*/ 	.short	0x0040
        /*00e4*/ 	.byte	0x00, 0xf0, 0x01, 0x02


	//----- nvinfo : EIATTR_KPARAM_INFO
	.align		4
.L_46:
        /*00e8*/ 	.byte	0x04, 0x17
        /*00ea*/ 	.short	(.L_48 - .L_47)
.L_47:
        /*00ec*/ 	.word	0x00000000
        /*00f0*/ 	.short	0x0001
        /*00f2*/ 	.short	0x000c
        /*00f4*/ 	.byte	0x00, 0xf0, 0x31, 0x00


	//----- nvinfo : EIATTR_KPARAM_INFO
	.align		4
.L_48:
        /*00f8*/ 	.byte	0x04, 0x17
        /*00fa*/ 	.short	(.L_50 - .L_49)
.L_49:
        /*00fc*/ 	.word	0x00000000
        /*0100*/ 	.short	0x0000
        /*0102*/ 	.short	0x0000
        /*0104*/ 	.byte	0x00, 0xf0, 0x31, 0x00


	//----- nvinfo : EIATTR_AT_ENTRY_FRAGMENTS
	.align		4
.L_50:
        /*0108*/ 	.byte	0x04, 0x4f
        /*010a*/ 	.short	(.L_52 - .L_51)


	//   ....[0]....
.L_51:
        /*010c*/ 	.word	0x00000004


	//   ....[1]....
        /*0110*/ 	.word	0x00000005


	//----- nvinfo : EIATTR_RESERVED_SMEM_USED
	.align		4
.L_52:
        /*0114*/ 	.byte	0x01, 0x41
	.zero		2


	//----- nvinfo : EIATTR_SPARSE_MMA_MASK
	.align		4
        /*0118*/ 	.byte	0x03, 0x50
        /*011a*/ 	.short	0x0000


	//----- nvinfo : EIATTR_TCGEN05_2CTA_USED
	.align		4
        /*011c*/ 	.byte	0x01, 0x52
	.zero		2


	//----- nvinfo : EIATTR_MAXREG_COUNT
	.align		4
        /*0120*/ 	.byte	0x03, 0x1b
        /*0122*/ 	.short	0x00ff


	//----- nvinfo : EIATTR_NUM_BARRIERS
	.align		4
        /*0124*/ 	.byte	0x02, 0x4c
        /*0126*/ 	.byte	0x05
	.zero		1


	//----- nvinfo : EIATTR_INT_WARP_WIDE_INSTR_OFFSETS
	.align		4
        /*0128*/ 	.byte	0x04, 0x31
        /*012a*/ 	.short	(.L_54 - .L_53)


	//   ....[0]....
.L_53:
        /*012c*/ 	.word	0x000059f0


	//   ....[1]....
        /*0130*/ 	.word	0x00005a70


	//   ....[2]....
        /*0134*/ 	.word	0x00005a90


	//----- nvinfo : EIATTR_COOP_GROUP_MASK_REGIDS
	.align		4
.L_54:
        /*0138*/ 	.byte	0x04, 0x29
        /*013a*/ 	.short	(.L_56 - .L_55)


	//   ....[0]....
.L_55:
        /*013c*/ 	.word	0xffffffff


	//   ....[1]....
        /*0140*/ 	.word	0xffffffff


	//   ....[2]....
        /*0144*/ 	.word	0xffffffff


	//   ....[3]....
        /*0148*/ 	.word	0xffffffff


	//   ....[4]....
        /*014c*/ 	.word	0xffffffff


	//   ....[5]....
        /*0150*/ 	.word	0xffffffff


	//   ....[6]....
        /*0154*/ 	.word	0xffffffff


	//   ....[7]....
        /*0158*/ 	.word	0xffffffff


	//   ....[8]....
        /*015c*/ 	.word	0xffffffff


	//   ....[9]....
        /*0160*/ 	.word	0xffffffff


	//   ....[10]....
        /*0164*/ 	.word	0xffffffff


	//   ....[11]....
        /*0168*/ 	.word	0xffffffff


	//----- nvinfo : EIATTR_COOP_GROUP_INSTR_OFFSETS
	.align		4
.L_56:
        /*016c*/ 	.byte	0x04, 0x28
        /*016e*/ 	.short	(.L_58 - .L_57)


	//   ....[0]....
.L_57:
        /*0170*/ 	.word	0x00000140


	//   ....[1]....
        /*0174*/ 	.word	0x00000460


	//   ....[2]....
        /*0178*/ 	.word	0x000005d0


	//   ....[3]....
        /*017c*/ 	.word	0x00000850


	//   ....[4]....
        /*0180*/ 	.word	0x00000be0


	//   ....[5]....
        /*0184*/ 	.word	0x00000eb0


	//   ....[6]....
        /*0188*/ 	.word	0x00000f10


	//   ....[7]....
        /*018c*/ 	.word	0x00002ce0


	//   ....[8]....
        /*0190*/ 	.word	0x000032f0


	//   ....[9]....
        /*0194*/ 	.word	0x00005550


	//   ....[10]....
        /*0198*/ 	.word	0x00005870


	//   ....[11]....
        /*019c*/ 	.word	0x00005b30


	//----- nvinfo : EIATTR_VRC_CTA_INIT_COUNT
	.align		4
.L_58:
        /*01a0*/ 	.byte	0x02, 0x4a
        /*01a2*/ 	.byte	0x80
	.zero		1


	//----- nvinfo : EIATTR_MBARRIER_INSTR_OFFSETS
	.align		4
        /*01a4*/ 	.byte	0x04, 0x39
        /*01a6*/ 	.short	(.L_60 - .L_59)


	//   ....[0]....
.L_59:
        /*01a8*/ 	.word	0x00000350
        /*01ac*/ 	.word	0x000000ff
        /*01b0*/ 	.word	0x00000000
        /*01b4*/ 	.short	0x0100
        /*01b6*/ 	.byte	0x06
	.zero		1


	//   ....[1]....
        /*01b8*/ 	.word	0x00000360
        /*01bc*/ 	.word	0x000000ff
        /*01c0*/ 	.word	0x00000008
        /*01c4*/ 	.short	0x0100
        /*01c6*/ 	.byte	0x06
	.zero		1


	//   ....[2]....
        /*01c8*/ 	.word	0x00000370
        /*01cc*/ 	.word	0x000000ff
        /*01d0*/ 	.word	0x00000010
        /*01d4*/ 	.short	0x0100
        /*01d6*/ 	.byte	0x06
	.zero		1


	//   ....[3]....
        /*01d8*/ 	.word	0x00000380
        /*01dc*/ 	.word	0x000000ff
        /*01e0*/ 	.word	0x00000018
        /*01e4*/ 	.short	0x0100
        /*01e6*/ 	.byte	0x06
	.zero		1


	//   ....[4]....
        /*01e8*/ 	.word	0x00000390
        /*01ec*/ 	.word	0x000000ff
        /*01f0*/ 	.word	0x00000020
        /*01f4*/ 	.short	0x0100
        /*01f6*/ 	.byte	0x06
	.zero		1


	//   ....[5]....
        /*01f8*/ 	.word	0x000003a0
        /*01fc*/ 	.word	0x000000ff
        /*0200*/ 	.word	0x00000028
        /*0204*/ 	.short	0x0100
        /*0206*/ 	.byte	0x06
	.zero		1


	//   ....[6]....
        /*0208*/ 	.word	0x000003b0
        /*020c*/ 	.word	0x000000ff
        /*0210*/ 	.word	0x00000030
        /*0214*/ 	.short	0x0100
        /*0216*/ 	.byte	0x06
	.zero		1


	//   ....[7]....
        /*0218*/ 	.word	0x000003c0
        /*021c*/ 	.word	0x000000ff
        /*0220*/ 	.word	0x00000038
        /*0224*/ 	.short	0x0100
        /*0226*/ 	.byte	0x06
	.zero		1


	//   ....[8]....
        /*0228*/ 	.word	0x000003d0
        /*022c*/ 	.word	0x000000ff
        /*0230*/ 	.word	0x00000040
        /*0234*/ 	.short	0x0100
        /*0236*/ 	.byte	0x06
	.zero		1


	//   ....[9]....
        /*0238*/ 	.word	0x000003e0
        /*023c*/ 	.word	0x000000ff
        /*0240*/ 	.word	0x00000048
        /*0244*/ 	.short	0x0100
        /*0246*/ 	.byte	0x06
	.zero		1


	//   ....[10]....
        /*0248*/ 	.word	0x000003f0
        /*024c*/ 	.word	0x000000ff
        /*0250*/ 	.word	0x00000050
        /*0254*/ 	.short	0x0100
        /*0256*/ 	.byte	0x06
	.zero		1


	//   ....[11]....
        /*0258*/ 	.word	0x00000400
        /*025c*/ 	.word	0x000000ff
        /*0260*/ 	.word	0x00000058
        /*0264*/ 	.short	0x0100
        /*0266*/ 	.byte	0x06
	.zero		1


	//   ....[12]....
        /*0268*/ 	.word	0x00000570
        /*026c*/ 	.word	0x000000ff
        /*0270*/ 	.word	0x00000060
        /*0274*/ 	.short	0x0100
        /*0276*/ 	.byte	0x07
	.zero		1


	//   ....[13]....
        /*0278*/ 	.word	0x00000580
        /*027c*/ 	.word	0x000000ff
        /*0280*/ 	.word	0x00000068
        /*0284*/ 	.short	0x0100
        /*0286*/ 	.byte	0x07
	.zero		1


	//   ....[14]....
        /*0288*/ 	.word	0x000006f0
        /*028c*/ 	.word	0x000000ff
        /*0290*/ 	.word	0x00000070
        /*0294*/ 	.short	0x0100
        /*0296*/ 	.byte	0x07
	.zero		1


	//   ....[15]....
        /*0298*/ 	.word	0x00000700
        /*029c*/ 	.word	0x000000ff
        /*02a0*/ 	.word	0x00000078
        /*02a4*/ 	.short	0x0100
        /*02a6*/ 	.byte	0x07
	.zero		1


	//   ....[16]....
        /*02a8*/ 	.word	0x00000710
        /*02ac*/ 	.word	0x000000ff
        /*02b0*/ 	.word	0x00000080
        /*02b4*/ 	.short	0x0100
        /*02b6*/ 	.byte	0x07
	.zero		1


	//   ....[17]....
        /*02b8*/ 	.word	0x00000720
        /*02bc*/ 	.word	0x000000ff
        /*02c0*/ 	.word	0x00000088
        /*02c4*/ 	.short	0x0100
        /*02c6*/ 	.byte	0x07
	.zero		1


	//   ....[18]....
        /*02c8*/ 	.word	0x000007f0
        /*02cc*/ 	.word	0x000000ff
        /*02d0*/ 	.word	0x00000090
        /*02d4*/ 	.short	0x0100
        /*02d6*/ 	.byte	0x06
	.zero		1


	//   ....[19]....
        /*02d8*/ 	.word	0x00000f70
        /*02dc*/ 	.word	0x0000000e
        /*02e0*/ 	.word	0x00000080
        /*02e4*/ 	.short	0x010a
        /*02e6*/ 	.byte	0xff
	.zero		1


	//   ....[20]....
        /*02e8*/ 	.word	0x00001050
        /*02ec*/ 	.word	0x0000000e
        /*02f0*/ 	.word	0x00000070
        /*02f4*/ 	.short	0x0101
        /*02f6*/ 	.byte	0xff
	.zero		1


	//   ....[21]....
        /*02f8*/ 	.word	0x00001280
        /*02fc*/ 	.word	0x00000002
        /*0300*/ 	.word	0x00000080
        /*0304*/ 	.short	0x010a
        /*0306*/ 	.byte	0xff
	.zero		1


	//   ....[22]....
        /*0308*/ 	.word	0x000013a0
        /*030c*/ 	.word	0x00000002
        /*0310*/ 	.word	0x00000070
        /*0314*/ 	.short	0x0101
        /*0316*/ 	.byte	0xff
	.zero		1


	//   ....[23]....
        /*0318*/ 	.word	0x000013b0
        /*031c*/ 	.word	0x00000003
        /*0320*/ 	.word	0x00000080
        /*0324*/ 	.short	0x010a
        /*0326*/ 	.byte	0xff
	.zero		1


	//   ....[24]....
        /*0328*/ 	.word	0x00001440
        /*032c*/ 	.word	0x000000ff
        /*0330*/ 	.word	0x00000070
        /*0334*/ 	.short	0x010a
        /*0336*/ 	.byte	0x22
	.zero		1


	//   ....[25]....
        /*0338*/ 	.word	0x000014c0
        /*033c*/ 	.word	0x000000ff
        /*0340*/ 	.word	0x00000080
        /*0344*/ 	.short	0x0101
        /*0346*/ 	.byte	0x22
	.zero		1


	//   ....[26]....
        /*0348*/ 	.word	0x000015d0
        /*034c*/ 	.word	0x000000ff
        /*0350*/ 	.word	0x00000030
        /*0354*/ 	.short	0x010a
        /*0356*/ 	.byte	0x06
	.zero		1


	//   ....[27]....
        /*0358*/ 	.word	0x00001780
        /*035c*/ 	.word	0x000000ff
        /*0360*/ 	.word	0x00000030
        /*0364*/ 	.short	0x010a
        /*0366*/ 	.byte	0x05
	.zero		1


	//   ....[28]....
        /*0368*/ 	.word	0x000019f0
        /*036c*/ 	.word	0x000000ff
        /*0370*/ 	.word	0x00000030
        /*0374*/ 	.short	0x010a
        /*0376*/ 	.byte	0x21
	.zero		1


	//   ....[29]....
        /*0378*/ 	.word	0x00001a40
        /*037c*/ 	.word	0x00000003
        /*0380*/ 	.word	0x00000070
        /*0384*/ 	.short	0x010a
        /*0386*/ 	.byte	0xff
	.zero		1


	//   ....[30]....
        /*0388*/ 	.word	0x00001ae0
        /*038c*/ 	.word	0x00000003
        /*0390*/ 	.word	0x00000080
        /*0394*/ 	.short	0x0101
        /*0396*/ 	.byte	0xff
	.zero		1


	//   ....[31]....
        /*0398*/ 	.word	0x00001ce0
        /*039c*/ 	.word	0x000000ff
        /*03a0*/ 	.word	0x00000030
        /*03a4*/ 	.short	0x010a
        /*03a6*/ 	.byte	0x05
	.zero		1


	//   ....[32]....
        /*03a8*/ 	.word	0x00001dc0
        /*03ac*/ 	.word	0x000000ff
        /*03b0*/ 	.word	0x00000070
        /*03b4*/ 	.short	0x010a
        /*03b6*/ 	.byte	0x0c
	.zero		1


	//   ....[33]....
        /*03b8*/ 	.word	0x00001e50
        /*03bc*/ 	.word	0x000000ff
        /*03c0*/ 	.word	0x00000080
        /*03c4*/ 	.short	0x0101
        /*03c6*/ 	.byte	0x0c
	.zero		1


	//   ....[34]....
        /*03c8*/ 	.word	0x00002330
        /*03cc*/ 	.word	0x000000ff
        /*03d0*/ 	.word	0x00000000
        /*03d4*/ 	.short	0x010a
        /*03d6*/ 	.byte	0x19
	.zero		1


	//   ....[35]....
        /*03d8*/ 	.word	0x00002340
        /*03dc*/ 	.word	0x000000ff
        /*03e0*/ 	.word	0x00000068
        /*03e4*/ 	.short	0x010a
        /*03e6*/ 	.byte	0x0c
	.zero		1


	//   ....[36]....
        /*03e8*/ 	.word	0x00002390
        /*03ec*/ 	.word	0x000000ff
        /*03f0*/ 	.word	0x00000068
        /*03f4*/ 	.short	0x010a
        /*03f6*/ 	.byte	0x0c
	.zero		1


	//   ....[37]....
        /*03f8*/ 	.word	0x00002580
        /*03fc*/ 	.word	0x000000ff
        /*0400*/ 	.word	0x00000000
        /*0404*/ 	.short	0x010a
        /*0406*/ 	.byte	0x0d
	.zero		1


	//   ....[38]....
        /*0408*/ 	.word	0x00002760
        /*040c*/ 	.word	0x000000ff
        /*0410*/ 	.word	0x00000000
        /*0414*/ 	.short	0x010a
        /*0416*/ 	.byte	0x10
	.zero		1


	//   ....[39]....
        /*0418*/ 	.word	0x000027f0
        /*041c*/ 	.word	0x000000ff
        /*0420*/ 	.word	0x00000068
        /*0424*/ 	.short	0x010a
        /*0426*/ 	.byte	0x0c
	.zero		1


	//   ....[40]....
        /*0428*/ 	.word	0x00002810
        /*042c*/ 	.word	0x00000002
        /*0430*/ 	.word	0x00000070
        /*0434*/ 	.short	0x010a
        /*0436*/ 	.byte	0xff
	.zero		1


	//   ....[41]....
        /*0438*/ 	.word	0x000028c0
        /*043c*/ 	.word	0x00000002
        /*0440*/ 	.word	0x00000080
        /*0444*/ 	.short	0x0101
        /*0446*/ 	.byte	0xff
	.zero		1


	//   ....[42]....
        /*0448*/ 	.word	0x00002970
        /*044c*/ 	.word	0x00000000
        /*0450*/ 	.word	0x00000068
        /*0454*/ 	.short	0x010a
        /*0456*/ 	.byte	0xff
	.zero		1


	//   ....[43]....
        /*0458*/ 	.word	0x000029b0
        /*045c*/ 	.word	0x00000000
        /*0460*/ 	.word	0x00000068
        /*0464*/ 	.short	0x010a
        /*0466*/ 	.byte	0xff
	.zero		1


	//   ....[44]....
        /*0468*/ 	.word	0x00002ab0
        /*046c*/ 	.word	0x000000ff
        /*0470*/ 	.word	0x00000090
        /*0474*/ 	.short	0x0100
        /*0476*/ 	.byte	0x05
	.zero		1


	//   ....[45]....
        /*0478*/ 	.word	0x00002ba0
        /*047c*/ 	.word	0x000000ff
        /*0480*/ 	.word	0x00000090
        /*0484*/ 	.short	0x0100
        /*0486*/ 	.byte	0x05
	.zero		1


	//   ....[46]....
        /*0488*/ 	.word	0x00002c90
        /*048c*/ 	.word	0x000000ff
        /*0490*/ 	.word	0x00000090
        /*0494*/ 	.short	0x0100
        /*0496*/ 	.byte	0x05
	.zero		1


	//   ....[47]....
        /*0498*/ 	.word	0x00002f60
        /*049c*/ 	.word	0x00000003
        /*04a0*/ 	.word	0x00000000
        /*04a4*/ 	.short	0x010a
        /*04a6*/ 	.byte	0xff
	.zero		1


	//   ....[48]....
        /*04a8*/ 	.word	0x00002f80
        /*04ac*/ 	.word	0x00000003
        /*04b0*/ 	.word	0x00000000
        /*04b4*/ 	.short	0x010a
        /*04b6*/ 	.byte	0xff
	.zero		1


	//   ....[49]....
        /*04b8*/ 	.word	0x00003160
        /*04bc*/ 	.word	0x00000003
        /*04c0*/ 	.word	0x00000000
        /*04c4*/ 	.short	0x010a
        /*04c6*/ 	.byte	0xff
	.zero		1


	//   ....[50]....
        /*04c8*/ 	.word	0x00003180
        /*04cc*/ 	.word	0x00000003
        /*04d0*/ 	.word	0x00000000
        /*04d4*/ 	.short	0x010a
        /*04d6*/ 	.byte	0xff
	.zero		1


	//   ....[51]....
        /*04d8*/ 	.word	0x00003270
        /*04dc*/ 	.word	0x00000003
        /*04e0*/ 	.word	0x00000000
        /*04e4*/ 	.short	0x0101
        /*04e6*/ 	.byte	0xff
	.zero		1


	//   ....[52]....
        /*04e8*/ 	.word	0x00003360
        /*04ec*/ 	.word	0x00000003
        /*04f0*/ 	.word	0x00000070
        /*04f4*/ 	.short	0x010a
        /*04f6*/ 	.byte	0xff
	.zero		1


	//   ....[53]....
        /*04f8*/ 	.word	0x000033c0
        /*04fc*/ 	.word	0x00000003
        /*0500*/ 	.word	0x00000080
        /*0504*/ 	.short	0x0101
        /*0506*/ 	.byte	0xff
	.zero		1


	//   ....[54]....
        /*0508*/ 	.word	0x00003800
        /*050c*/ 	.word	0x00000003
        /*0510*/ 	.word	0x00000060
        /*0514*/ 	.short	0x010a
        /*0516*/ 	.byte	0xff
	.zero		1


	//   ....[55]....
        /*0518*/ 	.word	0x00003ed0
        /*051c*/ 	.word	0x00000042
        /*0520*/ 	.word	0x00000000
        /*0524*/ 	.short	0x0101
        /*0526*/ 	.byte	0xff
	.zero		1


	//   ....[56]....
        /*0528*/ 	.word	0x00005510
        /*052c*/ 	.word	0x00000005
        /*0530*/ 	.word	0x00000070
        /*0534*/ 	.short	0x010a
        /*0536*/ 	.byte	0xff
	.zero		1


	//   ....[57]....
        /*0538*/ 	.word	0x000055c0
        /*053c*/ 	.word	0x00000005
        /*0540*/ 	.word	0x00000080
        /*0544*/ 	.short	0x0101
        /*0546*/ 	.byte	0xff
	.zero		1


	//   ....[58]....
        /*0548*/ 	.word	0x00005820
        /*054c*/ 	.word	0x00000005
        /*0550*/ 	.word	0x00000000
        /*0554*/ 	.short	0x0101
        /*0556*/ 	.byte	0xff
	.zero		1


	//   ....[59]....
        /*0558*/ 	.word	0x00005830
        /*055c*/ 	.word	0x00000003
        /*0560*/ 	.word	0x00000090
        /*0564*/ 	.short	0x010a
        /*0566*/ 	.byte	0xff
	.zero		1


	//   ....[60]....
        /*0568*/ 	.word	0x00005bd0
        /*056c*/ 	.word	0x00000003
        /*0570*/ 	.word	0x00000090
        /*0574*/ 	.short	0x0100
        /*0576*/ 	.byte	0xff
	.zero		1


	//   ....[61]....
        /*0578*/ 	.word	0x00005c30
        /*057c*/ 	.word	0x0000000e
        /*0580*/ 	.word	0x00000080
        /*0584*/ 	.short	0x010a
        /*0586*/ 	.byte	0xff
	.zero		1


	//   ....[62]....
        /*0588*/ 	.word	0x00005c90
        /*058c*/ 	.word	0x00000002
        /*0590*/ 	.word	0x00000080
        /*0594*/ 	.short	0x010a
        /*0596*/ 	.byte	0xff
	.zero		1


	//   ....[63]....
        /*0598*/ 	.word	0x00005cf0
        /*059c*/ 	.word	0x00000003
        /*05a0*/ 	.word	0x00000080
        /*05a4*/ 	.short	0x010a
        /*05a6*/ 	.byte	0xff
	.zero		1


	//   ....[64]....
        /*05a8*/ 	.word	0x00005d50
        /*05ac*/ 	.word	0x00000000
        /*05b0*/ 	.word	0x00000070
        /*05b4*/ 	.short	0x010a
        /*05b6*/ 	.byte	0xff
	.zero		1


	//   ....[65]....
        /*05b8*/ 	.word	0x00005dd0
        /*05bc*/ 	.word	0x00000000
        /*05c0*/ 	.word	0x00000030
        /*05c4*/ 	.short	0x010a
        /*05c6*/ 	.byte	0xff
	.zero		1


	//   ....[66]....
        /*05c8*/ 	.word	0x00005e30
        /*05cc*/ 	.word	0x00000003
        /*05d0*/ 	.word	0x00000070
        /*05d4*/ 	.short	0x010a
        /*05d6*/ 	.byte	0xff
	.zero		1


	//   ....[67]....
        /*05d8*/ 	.word	0x00005eb0
        /*05dc*/ 	.word	0x00000000
        /*05e0*/ 	.word	0x00000030
        /*05e4*/ 	.short	0x010a
        /*05e6*/ 	.byte	0xff
	.zero		1


	//   ....[68]....
        /*05e8*/ 	.word	0x00005f10
        /*05ec*/ 	.word	0x00000002
        /*05f0*/ 	.word	0x00000070
        /*05f4*/ 	.short	0x010a
        /*05f6*/ 	.byte	0xff
	.zero		1


	//   ....[69]....
        /*05f8*/ 	.word	0x00005f90
        /*05fc*/ 	.word	0x00000000
        /*0600*/ 	.word	0x00000068
        /*0604*/ 	.short	0x010a
        /*0606*/ 	.byte	0xff
	.zero		1


	//   ....[70]....
        /*0608*/ 	.word	0x00006010
        /*060c*/ 	.word	0x00000000
        /*0610*/ 	.word	0x00000000
        /*0614*/ 	.short	0x010a
        /*0616*/ 	.byte	0xff
	.zero		1


	//   ....[71]....
        /*0618*/ 	.word	0x00006080
        /*061c*/ 	.word	0x00000002
        /*0620*/ 	.word	0x00000070
        /*0624*/ 	.short	0x010a
        /*0626*/ 	.byte	0xff
	.zero		1


	//   ....[72]....
        /*0628*/ 	.word	0x000060e0
        /*062c*/ 	.word	0x00000003
        /*0630*/ 	.word	0x00000000
        /*0634*/ 	.short	0x010a
        /*0636*/ 	.byte	0xff
	.zero		1


	//   ....[73]....
        /*0638*/ 	.word	0x00006140
        /*063c*/ 	.word	0x00000003
        /*0640*/ 	.word	0x00000000
        /*0644*/ 	.short	0x010a
        /*0646*/ 	.byte	0xff
	.zero		1


	//   ....[74]....
        /*0648*/ 	.word	0x00006190
        /*064c*/ 	.word	0x00000003
        /*0650*/ 	.word	0x00000070
        /*0654*/ 	.short	0x010a
        /*0656*/ 	.byte	0xff
	.zero		1


	//   ....[75]....
        /*0658*/ 	.word	0x000061f0
        /*065c*/ 	.word	0x00000003
        /*0660*/ 	.word	0x00000060
        /*0664*/ 	.short	0x010a
        /*0666*/ 	.byte	0xff
	.zero		1


	//   ....[76]....
        /*0668*/ 	.word	0x00006250
        /*066c*/ 	.word	0x00000005
        /*0670*/ 	.word	0x00000070
        /*0674*/ 	.short	0x010a
        /*0676*/ 	.byte	0xff
	.zero		1


	//   ....[77]....
        /*0678*/ 	.word	0x000062a0
        /*067c*/ 	.word	0x00000003
        /*0680*/ 	.word	0x00000090
        /*0684*/ 	.short	0x010a
        /*0686*/ 	.byte	0xff
	.zero		1


	//----- nvinfo : EIATTR_NUM_MBARRIERS
	.align		4
.L_60:
        /*0688*/ 	.byte	0x03, 0x38
        /*068a*/ 	.short	0x0017


	//----- nvinfo : EIATTR_EXIT_INSTR_OFFSETS
	.align		4
        /*068c*/ 	.byte	0x04, 0x1c
        /*068e*/ 	.short	(.L_62 - .L_61)


	//   ....[0]....
.L_61:
        /*0690*/ 	.word	0x00005c10


	//----- nvinfo : EIATTR_MAX_THREADS
	.align		4
.L_62:
        /*0694*/ 	.byte	0x04, 0x05
        /*0696*/ 	.short	(.L_64 - .L_63)
.L_63:
        /*0698*/ 	.word	0x000000e0
        /*069c*/ 	.word	0x00000001
        /*06a0*/ 	.word	0x00000001


	//----- nvinfo : EIATTR_CRS_STACK_SIZE
	.align		4
.L_64:
        /*06a4*/ 	.byte	0x04, 0x1e
        /*06a6*/ 	.short	(.L_66 - .L_65)
.L_65:
        /*06a8*/ 	.word	0x00000000


	//----- nvinfo : EIATTR_CBANK_PARAM_SIZE
	.align		4
.L_66:
        /*06ac*/ 	.byte	0x03, 0x19
        /*06ae*/ 	.short	0x0404


	//----- nvinfo : EIATTR_PARAM_CBANK
	.align		4
        /*06b0*/ 	.byte	0x04, 0x0a
        /*06b2*/ 	.short	(.L_68 - .L_67)
	.align		4
.L_67:
        /*06b4*/ 	.word	index@(.nv.constant0.kernel_cutlass_kernel_cudnngrouped_gemmgrouped_gemm_swiglugrouped_gemm_swiglu_quantBlockScaledContiguousGroupedGemmKernel_object_at__TiledMMA_ThrLayoutVMNK21111000_PermutationMNK____MMAAt_0)
        /*06b8*/ 	.short	0x0380
        /*06ba*/ 	.short	0x0404


	//----- nvinfo : EIATTR_SW_WAR
	.align		4
.L_68:
        /*06bc*/ 	.byte	0x04, 0x36
        /*06be*/ 	.short	(.L_70 - .L_69)
.L_69:
        /*06c0*/ 	.word	0x00000008
.L_70:


//--------------------- .nv.compat                --------------------------
	.section	.nv.compat,"",@"SHT_CUDA_COMPAT_INFO"
	.align	4
        /*0000*/ 	.byte	0x02, 0x02, 0x02, 0x00, 0x02, 0x05, 0x05, 0x00, 0x02, 0x03, 0x01, 0x00, 0x02, 0x06, 0x01, 0x00


//--------------------- .nv.callgraph             --------------------------
	.section	.nv.callgraph,"",@"SHT_CUDA_CALLGRAPH"
	.align	4
	.sectionentsize	8
	.align		4
        /*0000*/ 	.word	0x00000000
	.align		4
        /*0004*/ 	.word	0xffffffff
	.align		4
        /*0008*/ 	.word	0x00000000
	.align		4
        /*000c*/ 	.word	0xfffffffe
	.align		4
        /*0010*/ 	.word	0x00000000
	.align		4
        /*0014*/ 	.word	0xfffffffd
	.align		4
        /*0018*/ 	.word	0x00000000
	.align		4
        /*001c*/ 	.word	0xfffffffc


//--------------------- .text.kernel_cutlass_kernel_cudnngrouped_gemmgrouped_gemm_swiglugrouped_gemm_swiglu_quantBlockScaledContiguousGroupedGemmKernel_object_at__TiledMMA_ThrLayoutVMNK21111000_PermutationMNK____MMAAt_0 --------------------------
	.section	.text.kernel_cutlass_kernel_cudnngrouped_gemmgrouped_gemm_swiglugrouped_gemm_swiglu_quantBlockScaledContiguousGroupedGemmKernel_object_at__TiledMMA_ThrLayoutVMNK21111000_PermutationMNK____MMAAt_0,"ax",@progbits
	.align	128
        .global         kernel_cutlass_kernel_cudnngrouped_gemmgrouped_gemm_swiglugrouped_gemm_swiglu_quantBlockScaledContiguousGroupedGemmKernel_object_at__TiledMMA_ThrLayoutVMNK21111000_PermutationMNK____MMAAt_0
        .type           kernel_cutlass_kernel_cudnngrouped_gemmgrouped_gemm_swiglugrouped_gemm_swiglu_quantBlockScaledContiguousGroupedGemmKernel_object_at__TiledMMA_ThrLayoutVMNK21111000_PermutationMNK____MMAAt_0,@function
        .size           kernel_cutlass_kernel_cudnngrouped_gemmgrouped_gemm_swiglugrouped_gemm_swiglu_quantBlockScaledContiguousGroupedGemmKernel_object_at__TiledMMA_ThrLayoutVMNK21111000_PermutationMNK____MMAAt_0,(.L_x_116 - kernel_cutlass_kernel_cudnngrouped_gemmgrouped_gemm_swiglugrouped_gemm_swiglu_quantBlockScaledContiguousGroupedGemmKernel_object_at__TiledMMA_ThrLayoutVMNK21111000_PermutationMNK____MMAAt_0)
        .other          kernel_cutlass_kernel_cudnngrouped_gemmgrouped_gemm_swiglugrouped_gemm_swiglu_quantBlockScaledContiguousGroupedGemmKernel_object_at__TiledMMA_ThrLayoutVMNK21111000_PermutationMNK____MMAAt_0,@"STO_CUDA_ENTRY STV_DEFAULT"
kernel_cutlass_kernel_cudnngrouped_gemmgrouped_gemm_swiglugrouped_gemm_swiglu_quantBlockScaledContiguousGroupedGemmKernel_object_at__TiledMMA_ThrLayoutVMNK21111000_PermutationMNK____MMAAt_0:
.text.kernel_cutlass_kernel_cudnngrouped_gemmgrouped_gemm_swiglugrouped_gemm_swiglu_quantBlockScaledContiguousGroupedGemmKernel_object_at__TiledMMA_ThrLayoutVMNK21111000_PermutationMNK____MMAAt_0:
[----:B------:R-:W1:Y:S01]  /*0000*/  LDC R1, c[0x0][0x37c] ;  /* 0x0000df00ff017b82 */ /* 0x000e620000000800 */
[----:B------:R-:W2:Y:S01]  /*0010*/  S2R R3, SR_TID.Y ;  /* 0x0000000000037919 */ /* 0x000ea20000002200 */
[----:B------:R-:W3:Y:S06]  /*0020*/  LDCU UR5, c[0x0][0x360] ;  /* 0x00006c00ff0577ac */ /* 0x000eec0008000800 */
[----:B------:R-:W4:Y:S01]  /*0030*/  S2UR UR23, SR_CTAID.X ;  /* 0x00000000001779c3 */ /* 0x000f220000002500 */
[----:B------:R-:W2:Y:S01]  /*0040*/  S2R R0, SR_TID.Z ;  /* 0x0000000000007919 */ /* 0x000ea20000002300 */
[----:B------:R-:W2:Y:S01]  /*0050*/  LDCU UR4, c[0x0][0x364] ;  /* 0x00006c80ff0477ac */ /* 0x000ea20008000800 */
[----:B------:R-:W3:Y:S01]  /*0060*/  S2R R68, SR_TID.X ;  /* 0x0000000000447919 */ /* 0x000ee20000002100 */
[----:B------:R-:W5:Y:S01]  /*0070*/  LDCU.U8 UR8, c[0x0][0x382] ;  /* 0x00007040ff0877ac */ /* 0x000f620008000000 */
[----:B------:R-:W4:Y:S01]  /*0080*/  LDCU.U8 UR7, c[0x0][0x381] ;  /* 0x00007020ff0777ac */ /* 0x000f220008000000 */
[----:B------:R-:W4:Y:S02]  /*0090*/  LDCU UR6, c[0x0][0x36c] ;  /* 0x00006d80ff0677ac */ /* 0x000f240008000800 */
[----:B----4-:R-:W-:-:S02]  /*00a0*/  ULOP3.LUT UR23, UR23, 0x1, URZ, 0xc0, !UPT ;  /* 0x0000000117177892 */ /* 0x010fc4000f8ec0ff */
[----:B-----5:R-:W-:Y:S02]  /*00b0*/  ULOP3.LUT UR8, UR8, 0x1, URZ, 0xc0, !UPT ;  /* 0x0000000108087892 */ /* 0x020fe4000f8ec0ff */
[----:B------:R-:W-:Y:S02]  /*00c0*/  ULOP3.LUT UR7, UR7, 0x1, URZ, 0xc0, !UPT ;  /* 0x0000000107077892 */ /* 0x000fe4000f8ec0ff */
[----:B------:R-:W-:Y:S02]  /*00d0*/  UISETP.NE.U32.AND UP6, UPT, UR8, 0x1, UPT ;  /* 0x000000010800788c */ /* 0x000fe4000bfc5070 */
[----:B------:R-:W-:Y:S01]  /*00e0*/  UISETP.EQ.U32.AND UP3, UPT, UR6, 0x1, UPT ;  /* 0x000000010600788c */ /* 0x000fe2000bf62070 */
[----:B--2---:R-:W-:Y:S01]  /*00f0*/  IMAD R3, R0, UR4, R3 ;  /* 0x0000000400037c24 */ /* 0x004fe2000f8e0203 */
[----:B------:R-:W2:Y:S01]  /*0100*/  S2UR UR4, SR_CgaCtaId ;  /* 0x00000000000479c3 */ /* 0x000ea20000008800 */
[----:B------:R-:W-:Y:S02]  /*0110*/  UISETP.NE.U32.AND UP5, UPT, UR7, 0x1, UPT ;  /* 0x000000010700788c */ /* 0x000fe4000bfa5070 */
[----:B---3--:R-:W-:-:S05]  /*0120*/  IMAD R86, R3, UR5, R68 ;  /* 0x0000000503567c24 */ /* 0x008fca000f8e0244 */
[----:B------:R-:W-:-:S06]  /*0130*/  SHF.R.U32.HI R86, RZ, 0x5, R86 ;  /* 0x00000005ff567819 */ /* 0x000fcc0000011656 */
[----:B------:R-:W3:Y:S02]  /*0140*/  SHFL.IDX PT, R86, R86, RZ, 0x1f ;  /* 0x00001fff56567589 */ /* 0x000ee400000e0000 */
[C---:B---3--:R-:W-:Y:S02]  /*0150*/  R2UR UR5, R86.reuse ;  /* 0x00000000560572ca */ /* 0x048fe400000e0000 */
[----:B------:R-:W-:-:S11]  /*0160*/  ISETP.NE.AND P0, PT, R86, 0x5, PT ;  /* 0x000000055600780c */ /* 0x000fd60003f05270 */
[----:B------:R-:W-:Y:S02]  /*0170*/  UISETP.NE.AND UP4, UPT, UR5, URZ, UPT ;  /* 0x000000ff0500728c */ /* 0x000fe4000bf85270 */
[----:B-12---:R-:W-:Y:S09]  /*0180*/  @P0 BRA `(.L_x_0) ;  /* 0x0000000000500947 */ /* 0x006ff20003800000 */
[----:B------:R-:W1:Y:S02]  /*0190*/  LDCU.64 UR6, c[0x0][0x348] ;  /* 0x00006900ff0677ac */ /* 0x000e640008000a00 */
[----:B-1----:R-:W-:Y:S02]  /*01a0*/  UIADD3 UR16, UP2, UPT, UR6, 0x40, URZ ;  /* 0x0000004006107890 */ /* 0x002fe4000ff5e0ff */
[----:B------:R-:W-:Y:S02]  /*01b0*/  UIADD3 UR14, UP1, UPT, UR6, 0xc0, URZ ;  /* 0x000000c0060e7890 */ /* 0x000fe4000ff3e0ff */
[----:B------:R-:W-:Y:S02]  /*01c0*/  UIADD3 UR12, UP0, UPT, UR6, 0x140, URZ ;  /* 0x00000140060c7890 */ /* 0x000fe4000ff1e0ff */
[----:B------:R-:W-:Y:S02]  /*01d0*/  UIADD3.X UR17, UPT, UPT, URZ, UR7, URZ, UP2, !UPT ;  /* 0x00000007ff117290 */ /* 0x000fe400097fe4ff */
[----:B------:R-:W-:-:S02]  /*01e0*/  UIADD3 UR10, UP2, UPT, UR6, 0x1c0, URZ ;  /* 0x000001c0060a7890 */ /* 0x000fc4000ff5e0ff */
[----:B------:R-:W-:Y:S02]  /*01f0*/  UIADD3.X UR15, UPT, UPT, URZ, UR7, URZ, UP1, !UPT ;  /* 0x00000007ff0f7290 */ /* 0x000fe40008ffe4ff */
[----:B------:R-:W-:Y:S02]  /*0200*/  UIADD3 UR8, UP1, UPT, UR6, 0x240, URZ ;  /* 0x0000024006087890 */ /* 0x000fe4000ff3e0ff */
[----:B------:R-:W-:Y:S01]  /*0210*/  UIADD3.X UR13, UPT, UPT, URZ, UR7, URZ, UP0, !UPT ;  /* 0x00000007ff0d7290 */ /* 0x000fe200087fe4ff */
[----:B------:R1:W-:Y:S01]  /*0220*/  UTMACCTL.PF [UR16] ;  /* 0x00000000100079b9 */ /* 0x0003e20008040000 */
[----:B------:R-:W-:-:S03]  /*0230*/  UIADD3 UR6, UP0, UPT, UR6, 0x2c0, URZ ;  /* 0x000002c006067890 */ /* 0x000fc6000ff1e0ff */
[----:B------:R1:W-:Y:S01]  /*0240*/  UTMACCTL.PF [UR14] ;  /* 0x000000000e0079b9 */ /* 0x0003e20008040000 */
[----:B------:R-:W-:-:S03]  /*0250*/  UIADD3.X UR11, UPT, UPT, URZ, UR7, URZ, UP2, !UPT ;  /* 0x00000007ff0b7290 */ /* 0x000fc600097fe4ff */
[----:B------:R1:W-:Y:S01]  /*0260*/  UTMACCTL.PF [UR12] ;  /* 0x000000000c0079b9 */ /* 0x0003e20008040000 */
[----:B------:R-:W-:Y:S02]  /*0270*/  UIADD3.X UR9, UPT, UPT, URZ, UR7, URZ, UP1, !UPT ;  /* 0x00000007ff097290 */ /* 0x000fe40008ffe4ff */
[----:B------:R-:W-:-:S03]  /*0280*/  UIADD3.X UR7, UPT, UPT, URZ, UR7, URZ, UP0, !UPT ;  /* 0x00000007ff077290 */ /* 0x000fc600087fe4ff */
[----:B------:R1:W-:Y:S04]  /*0290*/  UTMACCTL.PF [UR10] ;  /* 0x000000000a0079b9 */ /* 0x0003e80008040000 */
[----:B------:R1:W-:Y:S02]  /*02a0*/  UTMACCTL.PF [UR8] ;  /* 0x00000000080079b9 */ /* 0x0003e40008040000 */
[----:B------:R1:W-:Y:S02]  /*02b0*/  UTMACCTL.PF [UR6] ;  /* 0x00000000060079b9 */ /* 0x0003e40008040000 */
[----:B-1----:R-:W-:Y:S01]  /*02c0*/  NOP ;  /* 0x0000000000007918 */ /* 0x002fe20000000000 */
.L_x_0:
[----:B------:R-:W-:Y:S05]  /*02d0*/  BRA.U UP4, `(.L_x_1) ;  /* 0x0000000104507547 */ /* 0x000fea000b800000 */
[----:B------:R-:W-:Y:S01]  /*02e0*/  UMOV UR6, 0x400 ;  /* 0x0000040000067882 */ /* 0x000fe20000000000 */
[----:B------:R-:W-:Y:S01]  /*02f0*/  UMOV UR5, 0x1 ;  /* 0x0000000100057882 */ /* 0x000fe20000000000 */
[----:B------:R-:W-:Y:S02]  /*0300*/  ULEA UR6, UR4, UR6, 0x18 ;  /* 0x0000000604067291 */ /* 0x000fe4000f8ec0ff */
[----:B------:R-:W-:-:S04]  /*0310*/  UIADD3 UR8, UPT, UPT, -UR5, 0x100000, URZ ;  /* 0x0010000005087890 */ /* 0x000fc8000fffe1ff */
[----:B------:R-:W-:Y:S02]  /*0320*/  USHF.L.U32 UR9, UR8, 0xb, URZ ;  /* 0x0000000b08097899 */ /* 0x000fe400080006ff */
[----:B------:R-:W-:Y:S01]  /*0330*/  USHF.L.U32 UR8, UR8, 0x1, URZ ;  /* 0x0000000108087899 */ /* 0x000fe200080006ff */
[----:B------:R-:W1:Y:S11]  /*0340*/  FENCE.VIEW.ASYNC.S ;  /* 0x00000000000073c6 */ /* 0x000e760000000000 */
[----:B-1----:R1:W2:Y:S01]  /*0350*/  SYNCS.EXCH.64 URZ, [UR6], UR8 ;  /* 0x0000000806ff75b2 */ /* 0x0022a20008000100 */
[----:B------:R1:W3:Y:S01]  /*0360*/  SYNCS.EXCH.64 URZ, [UR6+0x8], UR8 ;  /* 0x0000080806ff75b2 */ /* 0x0002e20008000100 */
[----:B------:R1:W4:Y:S01]  /*0370*/  SYNCS.EXCH.64 URZ, [UR6+0x10], UR8 ;  /* 0x0000100806ff75b2 */ /* 0x0003220008000100 */
[----:B------:R1:W1:Y:S01]  /*0380*/  SYNCS.EXCH.64 URZ, [UR6+0x18], UR8 ;  /* 0x0000180806ff75b2 */ /* 0x0002620008000100 */
        /* <DEDUP_REMOVED lines=8> */
[----:B------:R-:W-:Y:S01]  /*0410*/  NOP ;  /* 0x0000000000007918 */ /* 0x000fe20000000000 */
.L_x_1:
[----:B------:R-:W-:Y:S01]  /*0420*/  NOP ;  /* 0x0000000000007918 */ /* 0x000fe20000000000 */
[----:B------:R-:W-:Y:S05]  /*0430*/  BRA.U !UP3, `(.L_x_2) ;  /* 0x000000010b087547 */ /* 0x000fea000b800000 */
[----:B-1234-:R-:W-:Y:S01]  /*0440*/  UCGABAR_ARV ;  /* 0x00000000000079c7 */ /* 0x01efe20008000000 */
[----:B------:R-:W-:Y:S05]  /*0450*/  BRA `(.L_x_3) ;  /* 0x0000000000047947 */ /* 0x000fea0003800000 */
.L_x_2:
[----:B-1234-:R-:W-:Y:S01]  /*0460*/  NOP ;  /* 0x0000000000007918 */ /* 0x01efe20000000000 */
.L_x_3:
[----:B------:R-:W-:Y:S05]  /*0470*/  BRA.U !UP3, `(.L_x_4) ;  /* 0x000000010b0c7547 */ /* 0x000fea000b800000 */
[----:B------:R-:W-:Y:S01]  /*0480*/  UCGABAR_WAIT ;  /* 0x0000000000007dc7 */ /* 0x000fe20008000000 */
[----:B------:R-:W-:Y:S01]  /*0490*/  CCTL.IVALL ;  /* 0x00000000ff00798f */ /* 0x000fe20002000000 */
[----:B------:R-:W-:Y:S05]  /*04a0*/  BRA `(.L_x_5) ;  /* 0x0000000000047947 */ /* 0x000fea0003800000 */
.L_x_4:
[----:B------:R-:W-:Y:S06]  /*04b0*/  BAR.SYNC.DEFER_BLOCKING 0x0 ;  /* 0x0000000000007b1d */ /* 0x000fec0000010000 */
.L_x_5:
[----:B------:R-:W-:Y:S01]  /*04c0*/  @!UP4 UMOV UR7, 0x400 ;  /* 0x000004000007c882 */ /* 0x000fe20000000000 */
[----:B------:R-:W-:Y:S01]  /*04d0*/  UMOV UR6, 0x1 ;  /* 0x0000000100067882 */ /* 0x000fe20000000000 */
[----:B------:R-:W-:Y:S01]  /*04e0*/  UMOV UR5, 0x8 ;  /* 0x0000000800057882 */ /* 0x000fe20000000000 */
[----:B------:R-:W-:Y:S02]  /*04f0*/  @!UP4 ULEA UR7, UR4, UR7, 0x18 ;  /* 0x000000070407c291 */ /* 0x000fe4000f8ec0ff */
[----:B------:R-:W-:-:S04]  /*0500*/  @!UP4 UIADD3 UR8, UPT, UPT, -UR6, 0x100000, URZ ;  /* 0x001000000608c890 */ /* 0x000fc8000fffe1ff */
[----:B------:R-:W-:Y:S02]  /*0510*/  @!UP4 USHF.L.U32 UR9, UR8, 0xb, URZ ;  /* 0x0000000b0809c899 */ /* 0x000fe400080006ff */
[----:B------:R-:W-:Y:S02]  /*0520*/  @!UP4 USHF.L.U32 UR8, UR8, 0x1, URZ ;  /* 0x000000010808c899 */ /* 0x000fe400080006ff */
[----:B------:R-:W-:-:S04]  /*0530*/  @!UP4 UIADD3 UR10, UPT, UPT, -UR5, 0x100000, URZ ;  /* 0x00100000050ac890 */ /* 0x000fc8000fffe1ff */
[----:B------:R-:W-:Y:S02]  /*0540*/  @!UP4 USHF.L.U32 UR11, UR10, 0xb, URZ ;  /* 0x0000000b0a0bc899 */ /* 0x000fe400080006ff */
[----:B------:R-:W-:Y:S01]  /*0550*/  @!UP4 USHF.L.U32 UR10, UR10, 0x1, URZ ;  /* 0x000000010a0ac899 */ /* 0x000fe200080006ff */
[----:B------:R-:W1:Y:S03]  /*0560*/  FENCE.VIEW.ASYNC.S ;  /* 0x00000000000073c6 */ /* 0x000e660000000000 */
[----:B-1----:R1:W2:Y:S08]  /*0570*/  @!UP4 SYNCS.EXCH.64 URZ, [UR7+0x60], UR8 ;  /* 0x0000600807ffc5b2 */ /* 0x0022b00008000100 */
[----:B------:R1:W3:Y:S01]  /*0580*/  @!UP4 SYNCS.EXCH.64 URZ, [UR7+0x68], UR10 ;  /* 0x0000680a07ffc5b2 */ /* 0x0002e20008000100 */
[----:B------:R-:W-:Y:S01]  /*0590*/  NOP ;  /* 0x0000000000007918 */ /* 0x000fe20000000000 */
[----:B------:R-:W-:Y:S05]  /*05a0*/  BRA.U !UP3, `(.L_x_6) ;  /* 0x000000010b087547 */ /* 0x000fea000b800000 */
[----:B--23--:R-:W-:Y:S01]  /*05b0*/  UCGABAR_ARV ;  /* 0x00000000000079c7 */ /* 0x00cfe20008000000 */
[----:B------:R-:W-:Y:S05]  /*05c0*/  BRA `(.L_x_7) ;  /* 0x0000000000047947 */ /* 0x000fea0003800000 */
.L_x_6:
[----:B--23--:R-:W-:Y:S01]  /*05d0*/  NOP ;  /* 0x0000000000007918 */ /* 0x00cfe20000000000 */
.L_x_7:
[----:B------:R-:W-:Y:S05]  /*05e0*/  BRA.U !UP3, `(.L_x_8) ;  /* 0x000000010b0c7547 */ /* 0x000fea000b800000 */
[----:B------:R-:W-:Y:S01]  /*05f0*/  UCGABAR_WAIT ;  /* 0x0000000000007dc7 */ /* 0x000fe20008000000 */
[----:B------:R-:W-:Y:S01]  /*0600*/  CCTL.IVALL ;  /* 0x00000000ff00798f */ /* 0x000fe20002000000 */
[----:B------:R-:W-:Y:S05]  /*0610*/  BRA `(.L_x_9) ;  /* 0x0000000000047947 */ /* 0x000fea0003800000 */
.L_x_8:
[----:B------:R-:W-:Y:S06]  /*0620*/  BAR.SYNC.DEFER_BLOCKING 0x0 ;  /* 0x0000000000007b1d */ /* 0x000fec0000010000 */
.L_x_9:
[----:B------:R-:W-:Y:S05]  /*0630*/  BRA.U UP4, `(.L_x_10) ;  /* 0x0000000104407547 */ /* 0x000fea000b800000 */
[----:B-1----:R-:W-:Y:S01]  /*0640*/  UMOV UR7, 0x400 ;  /* 0x0000040000077882 */ /* 0x002fe20000000000 */
[----:B------:R-:W-:Y:S01]  /*0650*/  UMOV UR6, 0x20 ;  /* 0x0000002000067882 */ /* 0x000fe20000000000 */
[----:B------:R-:W-:Y:S01]  /*0660*/  UMOV UR5, 0xc0 ;  /* 0x000000c000057882 */ /* 0x000fe20000000000 */
[----:B------:R-:W-:Y:S02]  /*0670*/  ULEA UR7, UR4, UR7, 0x18 ;  /* 0x0000000704077291 */ /* 0x000fe4000f8ec0ff */
[----:B------:R-:W-:-:S04]  /*0680*/  UIADD3 UR8, UPT, UPT, -UR6, 0x100000, URZ ;  /* 0x0010000006087890 */ /* 0x000fc8000fffe1ff */
[----:B------:R-:W-:Y:S02]  /*0690*/  USHF.L.U32 UR9, UR8, 0xb, URZ ;  /* 0x0000000b08097899 */ /* 0x000fe400080006ff */
[----:B------:R-:W-:Y:S02]  /*06a0*/  USHF.L.U32 UR8, UR8, 0x1, URZ ;  /* 0x0000000108087899 */ /* 0x000fe400080006ff */
[----:B------:R-:W-:-:S04]  /*06b0*/  UIADD3 UR10, UPT, UPT, -UR5, 0x100000, URZ ;  /* 0x00100000050a7890 */ /* 0x000fc8000fffe1ff */
[----:B------:R-:W-:Y:S02]  /*06c0*/  USHF.L.U32 UR11, UR10, 0xb, URZ ;  /* 0x0000000b0a0b7899 */ /* 0x000fe400080006ff */
[----:B------:R-:W-:Y:S01]  /*06d0*/  USHF.L.U32 UR10, UR10, 0x1, URZ ;  /* 0x000000010a0a7899 */ /* 0x000fe200080006ff */
[----:B------:R-:W1:Y:S03]  /*06e0*/  FENCE.VIEW.ASYNC.S ;  /* 0x00000000000073c6 */ /* 0x000e660000000000 */
[----:B-1----:R2:W3:Y:S01]  /*06f0*/  SYNCS.EXCH.64 URZ, [UR7+0x70], UR8 ;  /* 0x0000700807ff75b2 */ /* 0x0024e20008000100 */
[----:B------:R2:W4:Y:S07]  /*0700*/  SYNCS.EXCH.64 URZ, [UR7+0x78], UR8 ;  /* 0x0000780807ff75b2 */ /* 0x00052e0008000100 */
[----:B------:R2:W1:Y:S01]  /*0710*/  SYNCS.EXCH.64 URZ, [UR7+0x80], UR10 ;  /* 0x0000800a07ff75b2 */ /* 0x0004620008000100 */
[----:B------:R2:W1:Y:S02]  /*0720*/  SYNCS.EXCH.64 URZ, [UR7+0x88], UR10 ;  /* 0x0000880a07ff75b2 */ /* 0x0004640008000100 */
[----:B--2---:R-:W-:Y:S01]  /*0730*/  NOP ;  /* 0x0000000000007918 */ /* 0x004fe20000000000 */
.L_x_10:
[----:B------:R-:W-:Y:S01]  /*0740*/  NOP ;  /* 0x0000000000007918 */ /* 0x000fe20000000000 */
[----:B-1-34-:R-:W-:Y:S06]  /*0750*/  BAR.SYNC.DEFER_BLOCKING 0x0 ;  /* 0x0000000000007b1d */ /* 0x01afec0000010000 */
[----:B------:R-:W-:Y:S05]  /*0760*/  BRA.U UP4, `(.L_x_11) ;  /* 0x0000000104287547 */ /* 0x000fea000b800000 */
[----:B------:R-:W-:Y:S01]  /*0770*/  UMOV UR6, 0x400 ;  /* 0x0000040000067882 */ /* 0x000fe20000000000 */
[----:B------:R-:W-:Y:S01]  /*0780*/  UMOV UR5, 0x20 ;  /* 0x0000002000057882 */ /* 0x000fe20000000000 */
[----:B------:R-:W-:Y:S02]  /*0790*/  ULEA UR6, UR4, UR6, 0x18 ;  /* 0x0000000604067291 */ /* 0x000fe4000f8ec0ff */
[----:B------:R-:W-:-:S04]  /*07a0*/  UIADD3 UR8, UPT, UPT, -UR5, 0x100000, URZ ;  /* 0x0010000005087890 */ /* 0x000fc8000fffe1ff */
[----:B------:R-:W-:Y:S02]  /*07b0*/  USHF.L.U32 UR9, UR8, 0xb, URZ ;  /* 0x0000000b08097899 */ /* 0x000fe400080006ff */
[----:B------:R-:W-:Y:S01]  /*07c0*/  USHF.L.U32 UR8, UR8, 0x1, URZ ;  /* 0x0000000108087899 */ /* 0x000fe200080006ff */
[----:B------:R-:W-:Y:S01]  /*07d0*/  ELECT P0, URZ, PT ;  /* 0x0000000000ff782f */ /* 0x000fe20003800000 */
[----:B------:R-:W1:Y:S10]  /*07e0*/  FENCE.VIEW.ASYNC.S ;  /* 0x00000000000073c6 */ /* 0x000e740000000000 */
[----:B-1----:R1:W2:Y:S01]  /*07f0*/  SYNCS.EXCH.64 URZ, [UR6+0x90], UR8 ;  /* 0x0000900806ff75b2 */ /* 0x0022a20008000100 */
[----:B------:R-:W-:Y:S01]  /*0800*/  NOP ;  /* 0x0000000000007918 */ /* 0x000fe20000000000 */
.L_x_11:
[----:B------:R-:W-:Y:S01]  /*0810*/  NOP ;  /* 0x0000000000007918 */ /* 0x000fe20000000000 */
[----:B------:R-:W-:Y:S05]  /*0820*/  BRA.U !UP3, `(.L_x_12) ;  /* 0x000000010b087547 */ /* 0x000fea000b800000 */
[----:B--2---:R-:W-:Y:S01]  /*0830*/  UCGABAR_ARV ;  /* 0x00000000000079c7 */ /* 0x004fe20008000000 */
[----:B------:R-:W-:Y:S05]  /*0840*/  BRA `(.L_x_13) ;  /* 0x0000000000047947 */ /* 0x000fea0003800000 */
.L_x_12:
[----:B--2---:R-:W-:Y:S01]  /*0850*/  NOP ;  /* 0x0000000000007918 */ /* 0x004fe20000000000 */
.L_x_13:
[----:B------:R-:W-:Y:S01]  /*0860*/  USHF.L.U32 UR21, UR23, 0x7, URZ ;  /* 0x0000000717157899 */ /* 0x000fe200080006ff */
[----:B------:R-:W-:Y:S05]  /*0870*/  BRA.U !UP3, `(.L_x_14) ;  /* 0x000000010b0c7547 */ /* 0x000fea000b800000 */
[----:B------:R-:W-:Y:S01]  /*0880*/  UCGABAR_WAIT ;  /* 0x0000000000007dc7 */ /* 0x000fe20008000000 */
[----:B------:R-:W-:Y:S01]  /*0890*/  CCTL.IVALL ;  /* 0x00000000ff00798f */ /* 0x000fe20002000000 */
[----:B------:R-:W-:Y:S05]  /*08a0*/  BRA `(.L_x_15) ;  /* 0x0000000000047947 */ /* 0x000fea0003800000 */
.L_x_14:
[----:B------:R-:W-:Y:S06]  /*08b0*/  BAR.SYNC.DEFER_BLOCKING 0x0 ;  /* 0x0000000000007b1d */ /* 0x000fec0000010000 */
.L_x_15:
[----:B------:R-:W-:Y:S01]  /*08c0*/  ISETP.NE.AND P0, PT, R86, 0x6, PT ;  /* 0x000000065600780c */ /* 0x000fe20003f05270 */
[----:B------:R-:W2:-:S12]  /*08d0*/  LDCU.64 UR30, c[0x0][0x358] ;  /* 0x00006b00ff1e77ac */ /* 0x000e980008000a00 */
[----:B------:R-:W-:Y:S05]  /*08e0*/  @P0 BRA `(.L_x_16) ;  /* 0x0000000800b80947 */ /* 0x000fea0003800000 */
[----:B------:R-:W-:Y:S01]  /*08f0*/  LOP3.LUT R0, R68, 0x1f, RZ, 0xc0, !PT ;  /* 0x0000001f44007812 */ /* 0x000fe200078ec0ff */
[----:B------:R-:W-:Y:S01]  /*0900*/  IMAD.MOV.U32 R19, RZ, RZ, 0x7fffffff ;  /* 0x7fffffffff137424 */ /* 0x000fe200078e00ff */
[----:B-1----:R-:W1:Y:S01]  /*0910*/  S2UR UR9, SR_CTAID.Z ;  /* 0x00000000000979c3 */ /* 0x002e620000002700 */
[----:B------:R-:W1:Y:S01]  /*0920*/  LDCU.64 UR6, c[0x0][0x760] ;  /* 0x0000ec00ff0677ac */ /* 0x000e620008000a00 */
[C---:B------:R-:W-:Y:S01]  /*0930*/  ISETP.GT.U32.AND P0, PT, R0.reuse, 0x7, PT ;  /* 0x000000070000780c */ /* 0x040fe20003f04070 */
[----:B------:R-:W3:Y:S01]  /*0940*/  LDCU.U8 UR8, c[0x0][0x768] ;  /* 0x0000ed00ff0877ac */ /* 0x000ee20008000000 */
[----:B------:R-:W4:Y:S01]  /*0950*/  LDCU.U8 UR10, c[0x0][0x769] ;  /* 0x0000ed20ff0a77ac */ /* 0x000f220008000000 */
[----:B------:R-:W5:Y:S10]  /*0960*/  LDCU UR14, c[0x0][0x770] ;  /* 0x0000ee00ff0e77ac */ /* 0x000f740008000800 */
[----:B------:R-:W2:Y:S02]  /*0970*/  @!P0 LDC.64 R2, c[0x0][0x748] ;  /* 0x0001d200ff028b82 */ /* 0x000ea40000000a00 */
[----:B--2---:R-:W-:-:S05]  /*0980*/  @!P0 IMAD.WIDE.U32 R2, R0, 0x4, R2 ;  /* 0x0000000400028825 */ /* 0x004fca00078e0002 */
[----:B------:R-:W2:Y:S01]  /*0990*/  @!P0 LDG.E R19, desc[UR30][R2.64] ;  /* 0x0000001e02138981 */ /* 0x000ea2000c1e1900 */
[----:B-1----:R-:W-:Y:S01]  /*09a0*/  UIMAD.WIDE.U32 UR4, UR9, UR7, URZ ;  /* 0x00000007090472a5 */ /* 0x002fe2000f8e00ff */
[----:B------:R-:W-:Y:S01]  /*09b0*/  HFMA2 R0, -RZ, RZ, 0, 5.9604644775390625e-08 ;  /* 0x00000001ff007431 */ /* 0x000fe200000001ff */
[----:B------:R-:W-:Y:S01]  /*09c0*/  UISETP.GT.U32.AND UP0, UPT, UR9, 0xff, UPT ;  /* 0x000000ff0900788c */ /* 0x000fe2000bf04070 */
[----:B------:R-:W-:-:S04]  /*09d0*/  IMAD.MOV.U32 R10, RZ, RZ, RZ ;  /* 0x000000ffff0a7224 */ /* 0x000fc800078e00ff */
[----:B------:R-:W-:Y:S02]  /*09e0*/  UMOV UR11, UR5 ;  /* 0x00000005000b7c82 */ /* 0x000fe40008000000 */
[----:B------:R-:W-:Y:S02]  /*09f0*/  UIADD3 UR7, UPT, UPT, -UR11, UR9, URZ ;  /* 0x000000090b077290 */ /* 0x000fe4000fffe1ff */
[----:B------:R-:W1:Y:S02]  /*0a00*/  LDCU.64 UR4, c[0x0][0x778] ;  /* 0x0000ef00ff0477ac */ /* 0x000e640008000a00 */
[----:B---3--:R-:W-:-:S04]  /*0a10*/  USHF.R.U32.HI UR7, URZ, UR8, UR7 ;  /* 0x00000008ff077299 */ /* 0x008fc80008011607 */
[----:B------:R-:W-:-:S04]  /*0a20*/  UIADD3 UR11, UPT, UPT, UR11, UR7, URZ ;  /* 0x000000070b0b7290 */ /* 0x000fc8000fffe0ff */
[----:B----4-:R-:W-:-:S03]  /*0a30*/  USHF.R.U32.HI UR11, URZ, UR10, UR11 ;  /* 0x0000000aff0b7299 */ /* 0x010fc6000801160b */
[----:B------:R-:W3:Y:S01]  /*0a40*/  LDCU.U8 UR7, c[0x0][0x780] ;  /* 0x0000f000ff0777ac */ /* 0x000ee20008000000 */
[----:B------:R-:W-:-:S04]  /*0a50*/  UIADD3 UR11, UPT, UPT, -UR11, URZ, URZ ;  /* 0x000000ff0b0b7290 */ /* 0x000fc8000fffe1ff */
[----:B------:R-:W-:-:S04]  /*0a60*/  UIMAD UR6, UR11, UR6, UR9 ;  /* 0x000000060b0672a4 */ /* 0x000fc8000f8e0209 */
[----:B-1----:R-:W-:-:S03]  /*0a70*/  UIMAD.WIDE.U32 UR12, UR6, UR5, URZ ;  /* 0x00000005060c72a5 */ /* 0x002fc6000f8e00ff */
[----:B------:R-:W1:Y:S04]  /*0a80*/  LDCU.U8 UR11, c[0x0][0x781] ;  /* 0x0000f020ff0b77ac */ /* 0x000e680008000000 */
[----:B------:R-:W-:Y:S02]  /*0a90*/  UMOV UR5, UR13 ;  /* 0x0000000d00057c82 */ /* 0x000fe40008000000 */
[----:B------:R-:W-:Y:S02]  /*0aa0*/  UIADD3 UR16, UPT, UPT, UR6, -UR5, URZ ;  /* 0x8000000506107290 */ /* 0x000fe4000fffe0ff */
[----:B------:R-:W4:Y:S02]  /*0ab0*/  LDCU.U8 UR13, c[0x0][0x774] ;  /* 0x0000ee80ff0d77ac */ /* 0x000f240008000000 */
[----:B---3--:R-:W-:Y:S01]  /*0ac0*/  USHF.R.U32.HI UR16, URZ, UR7, UR16 ;  /* 0x00000007ff107299 */ /* 0x008fe20008011610 */
[----:B------:R-:W3:Y:S03]  /*0ad0*/  LDCU.U8 UR12, c[0x0][0x775] ;  /* 0x0000eea0ff0c77ac */ /* 0x000ee60008000000 */
[----:B------:R-:W-:Y:S01]  /*0ae0*/  UIADD3 UR16, UPT, UPT, UR5, UR16, URZ ;  /* 0x0000001005107290 */ /* 0x000fe2000fffe0ff */
[----:B------:R-:W3:Y:S03]  /*0af0*/  LDCU UR5, c[0x0][0x76c] ;  /* 0x0000ed80ff0577ac */ /* 0x000ee60008000800 */
[----:B-1----:R-:W-:-:S04]  /*0b00*/  USHF.R.U32.HI UR16, URZ, UR11, UR16 ;  /* 0x0000000bff107299 */ /* 0x002fc80008011610 */
[----:B-----5:R-:W-:-:S04]  /*0b10*/  UIMAD.WIDE.U32 UR14, UR16, UR14, URZ ;  /* 0x0000000e100e72a5 */ /* 0x020fc8000f8e00ff */
[----:B------:R-:W-:-:S04]  /*0b20*/  UIADD3 UR14, UPT, UPT, UR16, -UR15, URZ ;  /* 0x8000000f100e7290 */ /* 0x000fc8000fffe0ff */
[----:B----4-:R-:W-:-:S04]  /*0b30*/  USHF.R.U32.HI UR14, URZ, UR13, UR14 ;  /* 0x0000000dff0e7299 */ /* 0x010fc8000801160e */
[----:B------:R-:W-:-:S04]  /*0b40*/  UIADD3 UR14, UPT, UPT, UR15, UR14, URZ ;  /* 0x0000000e0f0e7290 */ /* 0x000fc8000fffe0ff */
[----:B---3--:R-:W-:-:S04]  /*0b50*/  USHF.R.U32.HI UR14, URZ, UR12, UR14 ;  /* 0x0000000cff0e7299 */ /* 0x008fc8000801160e */
[----:B------:R-:W-:-:S04]  /*0b60*/  UIADD3 UR14, UPT, UPT, -UR14, URZ, URZ ;  /* 0x000000ff0e0e7290 */ /* 0x000fc8000fffe1ff */
[----:B------:R-:W-:Y:S02]  /*0b70*/  UIMAD UR5, UR14, UR5, UR16 ;  /* 0x000000050e0572a4 */ /* 0x000fe4000f8e0210 */
[----:B------:R-:W-:Y:S02]  /*0b80*/  UIADD3 UR16, UPT, UPT, -UR16, URZ, URZ ;  /* 0x000000ff10107290 */ /* 0x000fe4000fffe1ff */
[----:B------:R-:W-:Y:S02]  /*0b90*/  UIADD3 UR5, UPT, UPT, UR5, UR5, URZ ;  /* 0x0000000505057290 */ /* 0x000fe4000fffe0ff */
[----:B------:R-:W-:Y:S02]  /*0ba0*/  UIMAD UR4, UR16, UR4, UR6 ;  /* 0x00000004100472a4 */ /* 0x000fe4000f8e0206 */
[----:B------:R-:W-:-:S04]  /*0bb0*/  ULOP3.LUT UR5, UR5, UR23, URZ, 0xfc, !UPT ;  /* 0x0000001705057292 */ /* 0x000fc8000f8efcff */
[----:B------:R-:W-:Y:S02]  /*0bc0*/  MOV R5, UR4 ;  /* 0x0000000400057c02 */ /* 0x000fe40008000f00 */
[----:B------:R-:W-:Y:S01]  /*0bd0*/  IMAD.U32 R4, RZ, RZ, UR5 ;  /* 0x00000005ff047e24 */ /* 0x000fe2000f8e00ff */
[----:B--2---:R1:W2:Y:S01]  /*0be0*/  SHFL.IDX PT, R2, R19, 0x7, 0x1f ;  /* 0x00e01f0013027f89 */ /* 0x0042a200000e0000 */
[----:B------:R-:W-:Y:S05]  /*0bf0*/  BRA.U UP0, `(.L_x_17) ;  /* 0x0000000500807547 */ /* 0x000fea000b800000 */
[----:B------:R-:W3:Y:S01]  /*0c00*/  LDC R7, c[0x0][0x374] ;  /* 0x0000dd00ff077b82 */ /* 0x000ee20000000800 */
[----:B--2---:R-:W-:Y:S01]  /*0c10*/  SHF.R.S32.HI R3, RZ, 0x1f, R2 ;  /* 0x0000001fff037819 */ /* 0x004fe20000011402 */
[----:B------:R-:W-:Y:S02]  /*0c20*/  IMAD.U32 R18, RZ, RZ, UR9 ;  /* 0x00000009ff127e24 */ /* 0x000fe4000f8e00ff */
[----:B------:R-:W-:Y:S01]  /*0c30*/  IMAD.MOV.U32 R10, RZ, RZ, RZ ;  /* 0x000000ffff0a7224 */ /* 0x000fe200078e00ff */
[----:B------:R-:W-:Y:S01]  /*0c40*/  LEA.HI R16, R3, R2, RZ, 0x8 ;  /* 0x0000000203107211 */ /* 0x000fe200078f40ff */
[----:B------:R-:W-:Y:S02]  /*0c50*/  IMAD.MOV.U32 R15, RZ, RZ, RZ ;  /* 0x000000ffff0f7224 */ /* 0x000fe400078e00ff */
[----:B------:R-:W3:Y:S01]  /*0c60*/  LDC R6, c[0x0][0x370] ;  /* 0x0000dc00ff067b82 */ /* 0x000ee20000000800 */
[----:B------:R-:W-:Y:S02]  /*0c70*/  LOP3.LUT R3, R16, 0xffffff00, RZ, 0xc0, !PT ;  /* 0xffffff0010037812 */ /* 0x000fe400078ec0ff */
[----:B------:R-:W-:-:S02]  /*0c80*/  SHF.R.S32.HI R0, RZ, 0x8, R16 ;  /* 0x00000008ff007819 */ /* 0x000fc40000011410 */
[----:B------:R-:W-:Y:S02]  /*0c90*/  ISETP.NE.AND P0, PT, R2, R3, PT ;  /* 0x000000030200720c */ /* 0x000fe40003f05270 */
[----:B------:R-:W-:Y:S01]  /*0ca0*/  LEA.HI.SX32 R16, R16, 0xffffffff, 0x18 ;  /* 0xffffffff10107811 */ /* 0x000fe200078fc2ff */
[----:B------:R-:W2:Y:S01]  /*0cb0*/  LDC R17, c[0x0][0x378] ;  /* 0x0000de00ff117b82 */ /* 0x000ea20000000800 */
[----:B------:R-:W-:-:S07]  /*0cc0*/  ISETP.LT.AND P0, PT, R2, RZ, P0 ;  /* 0x000000ff0200720c */ /* 0x000fce0000701270 */
[----:B------:R-:W4:Y:S06]  /*0cd0*/  LDC R12, c[0x0][0x770] ;  /* 0x0001dc00ff0c7b82 */ /* 0x000f2c0000000800 */
[----:B------:R-:W-:Y:S02]  /*0ce0*/  @!P0 IMAD.MOV R16, RZ, RZ, R0 ;  /* 0x000000ffff108224 */ /* 0x000fe400078e0200 */
[----:B------:R-:W1:Y:S01]  /*0cf0*/  LDC R11, c[0x0][0x76c] ;  /* 0x0001db00ff0b7b82 */ /* 0x000e620000000800 */
[----:B---3--:R-:W-:Y:S02]  /*0d00*/  IMAD R6, R7, R6, RZ ;  /* 0x0000000607067224 */ /* 0x008fe400078e02ff */
[----:B------:R-:W-:-:S05]  /*0d10*/  IMAD.MOV.U32 R0, RZ, RZ, 0x1 ;  /* 0x00000001ff007424 */ /* 0x000fca00078e00ff */
[----:B------:R-:W3:Y:S01]  /*0d20*/  LDC.64 R8, c[0x0][0x760] ;  /* 0x0001d800ff087b82 */ /* 0x000ee20000000a00 */
[----:B--2---:R-:W-:Y:S02]  /*0d30*/  IMAD R17, R6, R17, RZ ;  /* 0x0000001106117224 */ /* 0x004fe400078e02ff */
[----:B------:R-:W-:-:S03]  /*0d40*/  IMAD.MOV.U32 R6, RZ, RZ, -0x1 ;  /* 0xffffffffff067424 */ /* 0x000fc600078e00ff */
[----:B------:R-:W-:Y:S02]  /*0d50*/  LEA.HI R17, R17, R17, RZ, 0x1 ;  /* 0x0000001111117211 */ /* 0x000fe400078f08ff */
[----:B------:R-:W2:Y:S02]  /*0d60*/  LDC.64 R2, c[0x0][0x778] ;  /* 0x0001de00ff027b82 */ /* 0x000ea40000000a00 */
[----:B----4-:R-:W-:-:S07]  /*0d70*/  SHF.R.S32.HI R17, RZ, 0x1, R17 ;  /* 0x00000001ff117819 */ /* 0x010fce0000011411 */
.L_x_22:
[----:B------:R-:W-:-:S04]  /*0d80*/  LEA.HI R13, R4, R4, RZ, 0x1 ;  /* 0x00000004040d7211 */ /* 0x000fc800078f08ff */
[----:B------:R-:W-:Y:S02]  /*0d90*/  LOP3.LUT R7, R13, 0xfffffffe, RZ, 0xc0, !PT ;  /* 0xfffffffe0d077812 */ /* 0x000fe400078ec0ff */
[----:B------:R-:W-:Y:S02]  /*0da0*/  SHF.R.S32.HI R13, RZ, 0x1, R13 ;  /* 0x00000001ff0d7819 */ /* 0x000fe4000001140d */
[----:B------:R-:W-:-:S03]  /*0db0*/  ISETP.NE.AND P0, PT, R4, R7, PT ;  /* 0x000000070400720c */ /* 0x000fc60003f05270 */
[----:B------:R-:W-:Y:S01]  /*0dc0*/  VIADD R7, R13, 0xffffffff ;  /* 0xffffffff0d077836 */ /* 0x000fe20000000000 */
[----:B------:R-:W-:-:S13]  /*0dd0*/  ISETP.LT.AND P0, PT, R4, RZ, P0 ;  /* 0x000000ff0400720c */ /* 0x000fda0000701270 */
[----:B------:R-:W-:-:S05]  /*0de0*/  @!P0 IMAD.MOV R7, RZ, RZ, R13 ;  /* 0x000000ffff078224 */ /* 0x000fca00078e020d */
[----:B------:R-:W-:-:S13]  /*0df0*/  ISETP.GE.AND P0, PT, R7, R16, PT ;  /* 0x000000100700720c */ /* 0x000fda0003f06270 */
[----:B------:R-:W-:Y:S05]  /*0e00*/  @P0 BRA `(.L_x_18) ;  /* 0x0000000000940947 */ /* 0x000fea0003800000 */
[----:B------:R-:W-:-:S04]  /*0e10*/  SHF.L.U32 R14, R7, 0x8, RZ ;  /* 0x00000008070e7819 */ /* 0x000fc800000006ff */
[----:B------:R-:W-:-:S13]  /*0e20*/  ISETP.GE.AND P0, PT, R14, R15, PT ;  /* 0x0000000f0e00720c */ /* 0x000fda0003f06270 */
[----:B------:R-:W-:Y:S05]  /*0e30*/  @!P0 BRA `(.L_x_19) ;  /* 0x0000000000388947 */ /* 0x000fea0003800000 */
[----:B------:R-:W-:Y:S01]  /*0e40*/  VIADD R7, R6, 0x1 ;  /* 0x0000000106077836 */ /* 0x000fe20000000000 */
[----:B------:R-:W-:-:S04]  /*0e50*/  MOV R6, 0xffffffff ;  /* 0xffffffff00067802 */ /* 0x000fc80000000f00 */
[----:B------:R-:W-:-:S13]  /*0e60*/  ISETP.GT.U32.AND P0, PT, R7, 0x1f, PT ;  /* 0x0000001f0700780c */ /* 0x000fda0003f04070 */
[----:B------:R-:W-:Y:S05]  /*0e70*/  @P0 BRA `(.L_x_20) ;  /* 0x0000000000240947 */ /* 0x000fea0003800000 */
[----:B------:R-:W-:Y:S01]  /*0e80*/  ISETP.GT.AND P0, PT, R19, R14, PT ;  /* 0x0000000e1300720c */ /* 0x000fe20003f04270 */
[----:B------:R-:W-:-:S05]  /*0e90*/  IMAD.MOV.U32 R6, RZ, RZ, -0x1 ;  /* 0xffffffffff067424 */ /* 0x000fca00078e00ff */
[----:B------:R-:W-:-:S07]  /*0ea0*/  SHF.L.U32 R7, R6, R7, RZ ;  /* 0x0000000706077219 */ /* 0x000fce00000006ff */
[----:B------:R-:W-:-:S04]  /*0eb0*/  VOTE.ANY R6, PT, P0 ;  /* 0x0000000000067806 */ /* 0x000fc800000e0100 */
[----:B------:R-:W-:-:S05]  /*0ec0*/  LOP3.LUT P0, R7, R6, RZ, R7, 0xa0, !PT ;  /* 0x000000ff06077212 */ /* 0x000fca000780a007 */
[----:B------:R-:W-:-:S05]  /*0ed0*/  VIADD R6, R7, 0xffffffff ;  /* 0xffffffff07067836 */ /* 0x000fca0000000000 */
[----:B------:R-:W-:-:S04]  /*0ee0*/  LOP3.LUT R7, R7, R6, RZ, 0xc, !PT ;  /* 0x0000000607077212 */ /* 0x000fc800078e0cff */
[----:B------:R-:W4:Y:S02]  /*0ef0*/  POPC R6, R7 ;  /* 0x0000000700067309 */ /* 0x000f240000000000 */
[----:B----4-:R-:W-:-:S07]  /*0f00*/  SEL R6, R6, 0xffffffff, P0 ;  /* 0xffffffff06067807 */ /* 0x010fce0000000000 */
.L_x_20:
[----:B------:R4:W3:Y:S02]  /*0f10*/  SHFL.IDX PT, R15, R19, R6, 0x1f ;  /* 0x00001f06130f7589 */ /* 0x0008e400000e0000 */
.L_x_19:
[----:B------:R-:W5:Y:S01]  /*0f20*/  S2R R13, SR_CgaCtaId ;  /* 0x00000000000d7919 */ /* 0x000f620000008800 */
[----:B------:R-:W-:Y:S01]  /*0f30*/  MOV R14, 0x400 ;  /* 0x00000400000e7802 */ /* 0x000fe20000000f00 */
[----:B------:R-:W-:-:S03]  /*0f40*/  IMAD.U32 R21, R0, -0x80000000, RZ ;  /* 0x8000000000157824 */ /* 0x000fc600078e00ff */
[----:B-----5:R-:W-:-:S05]  /*0f50*/  LEA R13, R13, R14, 0x18 ;  /* 0x0000000e0d0d7211 */ /* 0x020fca00078ec0ff */
[----:B------:R-:W-:-:S04]  /*0f60*/  IMAD R14, R10, 0x8, R13 ;  /* 0x000000080a0e7824 */ /* 0x000fc800078e020d */
[----:B------:R-:W5:Y:S02]  /*0f70*/  SYNCS.PHASECHK.TRANS64.TRYWAIT P0, [R14+URZ+0x80], R21 ;  /* 0x000080150e0075a7 */ /* 0x000f6400080011ff */
[----:B-----5:R-:W-:Y:S05]  /*0f80*/  @!P0 BRA `(.L_x_21) ;  /* 0x0000004c00248947 */ /* 0x020fea0003800000 */
.L_x_88:
[----:B------:R-:W-:Y:S01]  /*0f90*/  ELECT P0, URZ, PT ;  /* 0x0000000000ff782f */ /* 0x000fe20003800000 */
[----:B------:R-:W-:-:S12]  /*0fa0*/  IMAD.MOV.U32 R7, RZ, RZ, 0x1 ;  /* 0x00000001ff077424 */ /* 0x000fd800078e00ff */
[C---:B------:R-:W-:Y:S02]  /*0fb0*/  @P0 IMAD R13, R10.reuse, 0x10, R13 ;  /* 0x000000100a0d0824 */ /* 0x040fe400078e020d */
[----:B------:R-:W-:-:S03]  /*0fc0*/  VIADD R10, R10, 0x1 ;  /* 0x000000010a0a7836 */ /* 0x000fc60000000000 */
[----:B------:R4:W-:Y:S02]  /*0fd0*/  @P0 STS.128 [R13+0x37810], R4 ;  /* 0x037810040d000388 */ /* 0x0009e40000000c00 */
[----:B------:R-:W-:Y:S01]  /*0fe0*/  ISETP.NE.AND P0, PT, R10, 0x2, PT ;  /* 0x000000020a00780c */ /* 0x000fe20003f05270 */
[----:B------:R5:W-:Y:S06]  /*0ff0*/  MEMBAR.ALL.CTA ;  /* 0x0000000000007992 */ /* 0x000bec0000008000 */
[----:B-----5:R-:W5:Y:S01]  /*1000*/  FENCE.VIEW.ASYNC.S ;  /* 0x00000000000073c6 */ /* 0x020f620000000000 */
[----:B----4-:R-:W-:-:S02]  /*1010*/  SEL R21, RZ, 0x1, P0 ;  /* 0x00000001ff157807 */ /* 0x010fc40000000000 */
[----:B------:R-:W-:Y:S02]  /*1020*/  SEL R10, R10, RZ, P0 ;  /* 0x000000ff0a0a7207 */ /* 0x000fe40000000000 */
[----:B------:R-:W-:Y:S01]  /*1030*/  LOP3.LUT R0, R0, R21, RZ, 0x3c, !PT ;  /* 0x0000001500007212 */ /* 0x000fe200078e3cff */
[----:B-----5:R-:W-:Y:S06]  /*1040*/  BAR.SYNC.DEFER_BLOCKING 0x4, 0x20 ;  /* 0x0100800000007b1d */ /* 0x020fec0000010000 */
[----:B------:R4:W-:Y:S02]  /*1050*/  SYNCS.ARRIVE.TRANS64.ART0 RZ, [R14+URZ+0x70], R7 ;  /* 0x000070070eff79a7 */ /* 0x0009e400085000ff */
.L_x_18:
[----:B------:R-:W-:-:S04]  /*1060*/  IMAD.IADD R18, R17, 0x1, R18 ;  /* 0x0000000111127824 */ /* 0x000fc800078e0212 */
[C---:B---3--:R-:W-:Y:S01]  /*1070*/  IMAD.HI.U32 R5, R18.reuse, R9, RZ ;  /* 0x0000000912057227 */ /* 0x048fe200078e00ff */
[----:B------:R-:W-:-:S04]  /*1080*/  ISETP.GE.AND P0, PT, R18, 0x100, PT ;  /* 0x000001001200780c */ /* 0x000fc80003f06270 */
[----:B------:R-:W-:-:S04]  /*1090*/  IADD3 R4, PT, PT, R18, -R5, RZ ;  /* 0x8000000512047210 */ /* 0x000fc80007ffe0ff */
[----:B------:R-:W-:-:S05]  /*10a0*/  SHF.R.U32.HI R4, RZ, UR8, R4 ;  /* 0x00000008ff047c19 */ /* 0x000fca0008011604 */
[----:B------:R-:W-:-:S05]  /*10b0*/  IMAD.IADD R5, R5, 0x1, R4 ;  /* 0x0000000105057824 */ /* 0x000fca00078e0204 */
[----:B------:R-:W-:-:S04]  /*10c0*/  SHF.R.U32.HI R5, RZ, UR10, R5 ;  /* 0x0000000aff057c19 */ /* 0x000fc80008011605 */
[----:B------:R-:W-:-:S05]  /*10d0*/  IADD3 R5, PT, PT, -R5, RZ, RZ ;  /* 0x000000ff05057210 */ /* 0x000fca0007ffe1ff */
[----:B----4-:R-:W-:-:S04]  /*10e0*/  IMAD R14, R8, R5, R18 ;  /* 0x00000005080e7224 */ /* 0x010fc800078e0212 */
[----:B--2---:R-:W-:-:S04]  /*10f0*/  IMAD.HI.U32 R5, R14, R3, RZ ;  /* 0x000000030e057227 */ /* 0x004fc800078e00ff */
[----:B------:R-:W-:-:S05]  /*1100*/  IMAD.IADD R4, R14, 0x1, -R5 ;  /* 0x000000010e047824 */ /* 0x000fca00078e0a05 */
[----:B------:R-:W-:-:S04]  /*1110*/  SHF.R.U32.HI R4, RZ, UR7, R4 ;  /* 0x00000007ff047c19 */ /* 0x000fc80008011604 */
[----:B------:R-:W-:-:S04]  /*1120*/  IADD3 R5, PT, PT, R5, R4, RZ ;  /* 0x0000000405057210 */ /* 0x000fc80007ffe0ff */
[----:B------:R-:W-:-:S05]  /*1130*/  SHF.R.U32.HI R5, RZ, UR11, R5 ;  /* 0x0000000bff057c19 */ /* 0x000fca0008011605 */
[----:B------:R-:W-:-:S04]  /*1140*/  IMAD.HI.U32 R7, R5, R12, RZ ;  /* 0x0000000c05077227 */ /* 0x000fc800078e00ff */
[----:B------:R-:W-:-:S05]  /*1150*/  IMAD.IADD R4, R5, 0x1, -R7 ;  /* 0x0000000105047824 */ /* 0x000fca00078e0a07 */
[----:B------:R-:W-:-:S04]  /*1160*/  SHF.R.U32.HI R4, RZ, UR13, R4 ;  /* 0x0000000dff047c19 */ /* 0x000fc80008011604 */
[----:B------:R-:W-:-:S04]  /*1170*/  IADD3 R4, PT, PT, R7, R4, RZ ;  /* 0x0000000407047210 */ /* 0x000fc80007ffe0ff */
[----:B------:R-:W-:-:S05]  /*1180*/  SHF.R.U32.HI R4, RZ, UR12, R4 ;  /* 0x0000000cff047c19 */ /* 0x000fca0008011604 */
[----:B------:R-:W-:-:S04]  /*1190*/  IMAD.MOV R4, RZ, RZ, -R4 ;  /* 0x000000ffff047224 */ /* 0x000fc800078e0a04 */
[----:B-1----:R-:W-:Y:S01]  /*11a0*/  IMAD R4, R11, R4, R5 ;  /* 0x000000040b047224 */ /* 0x002fe200078e0205 */
[----:B------:R-:W-:-:S03]  /*11b0*/  IADD3 R5, PT, PT, -R5, RZ, RZ ;  /* 0x000000ff05057210 */ /* 0x000fc60007ffe1ff */
[----:B------:R-:W-:Y:S02]  /*11c0*/  IMAD.IADD R4, R4, 0x1, R4 ;  /* 0x0000000104047824 */ /* 0x000fe400078e0204 */
[----:B------:R-:W-:-:S03]  /*11d0*/  IMAD R5, R2, R5, R14 ;  /* 0x0000000502057224 */ /* 0x000fc600078e020e */
[----:B------:R-:W-:Y:S01]  /*11e0*/  LOP3.LUT R4, R4, UR23, RZ, 0xfc, !PT ;  /* 0x0000001704047c12 */ /* 0x000fe2000f8efcff */
[----:B------:R-:W-:Y:S06]  /*11f0*/  @!P0 BRA `(.L_x_22) ;  /* 0xfffffff800e08947 */ /* 0x000fec000383ffff */
.L_x_17:
[----:B------:R-:W3:Y:S01]  /*1200*/  S2UR UR4, SR_CgaCtaId ;  /* 0x00000000000479c3 */ /* 0x000ee20000008800 */
[----:B------:R-:W-:Y:S01]  /*1210*/  UMOV UR5, 0x400 ;  /* 0x0000040000057882 */ /* 0x000fe20000000000 */
[----:B------:R-:W-:Y:S01]  /*1220*/  IMAD.U32 R6, R0, -0x80000000, RZ ;  /* 0x8000000000067824 */ /* 0x000fe200078e00ff */
[C---:B------:R-:W-:Y:S01]  /*1230*/  ISETP.NE.AND P0, PT, R10.reuse, 0x1, PT ;  /* 0x000000010a00780c */ /* 0x040fe20003f05270 */
[----:B------:R-:W-:-:S05]  /*1240*/  VIADD R3, R10, 0x2 ;  /* 0x000000020a037836 */ /* 0x000fca0000000000 */
[----:B------:R-:W-:Y:S01]  /*1250*/  SEL R3, R3, 0x1, P0 ;  /* 0x0000000103037807 */ /* 0x000fe20000000000 */
[----:B---3--:R-:W-:-:S06]  /*1260*/  ULEA UR5, UR4, UR5, 0x18 ;  /* 0x0000000504057291 */ /* 0x008fcc000f8ec0ff */
[----:B--2---:R-:W-:-:S04]  /*1270*/  LEA R2, R10, UR5, 0x3 ;  /* 0x000000050a027c11 */ /* 0x004fc8000f8e18ff */
[----:B------:R-:W2:Y:S02]  /*1280*/  SYNCS.PHASECHK.TRANS64.TRYWAIT P1, [R2+URZ+0x80], R6 ;  /* 0x00008006020075a7 */ /* 0x000ea400080211ff */
[----:B--2---:R-:W-:Y:S05]  /*1290*/  @!P1 BRA `(.L_x_23) ;  /* 0x0000004800789947 */ /* 0x004fea0003800000 */
.L_x_90:
[----:B------:R-:W-:Y:S02]  /*12a0*/  ELECT P2, URZ, PT ;  /* 0x0000000000ff782f */ /* 0x000fe40003840000 */
[C---:B------:R-:W-:Y:S01]  /*12b0*/  ISETP.NE.AND P0, PT, R3.reuse, 0x2, PT ;  /* 0x000000020300780c */ /* 0x040fe20003f05270 */
[----:B--2---:R-:W-:Y:S02]  /*12c0*/  IMAD.MOV.U32 R7, RZ, RZ, RZ ;  /* 0x000000ffff077224 */ /* 0x004fe400078e00ff */
[----:B------:R-:W-:Y:S01]  /*12d0*/  IMAD.MOV.U32 R11, RZ, RZ, 0x1 ;  /* 0x00000001ff0b7424 */ /* 0x000fe200078e00ff */
[----:B------:R-:W-:Y:S02]  /*12e0*/  ISETP.EQ.XOR P1, PT, R10, 0x1, !P0 ;  /* 0x000000010a00780c */ /* 0x000fe40004722a70 */
[----:B------:R-:W-:Y:S02]  /*12f0*/  SEL R3, R3, RZ, P0 ;  /* 0x000000ff03037207 */ /* 0x000fe40000000000 */
[----:B------:R-:W-:-:S02]  /*1300*/  SEL R9, RZ, 0x1, !P1 ;  /* 0x00000001ff097807 */ /* 0x000fc40004800000 */
[----:B------:R-:W-:Y:S02]  /*1310*/  LEA R3, R3, UR5, 0x3 ;  /* 0x0000000503037c11 */ /* 0x000fe4000f8e18ff */
[----:B------:R-:W-:Y:S01]  /*1320*/  @P2 LEA R10, R10, UR5, 0x4 ;  /* 0x000000050a0a2c11 */ /* 0x000fe2000f8e20ff */
[----:B------:R-:W-:Y:S01]  /*1330*/  @P2 IMAD.MOV.U32 R6, RZ, RZ, -0x1 ;  /* 0xffffffffff062424 */ /* 0x000fe200078e00ff */
[----:B------:R-:W-:-:S04]  /*1340*/  LOP3.LUT R9, R0, R9, RZ, 0x3c, !PT ;  /* 0x0000000900097212 */ /* 0x000fc800078e3cff */
[----:B------:R3:W-:Y:S01]  /*1350*/  @P2 STS.128 [R10+0x37810], R4 ;  /* 0x037810040a002388 */ /* 0x0007e20000000c00 */
[----:B------:R-:W-:Y:S01]  /*1360*/  IMAD.U32 R8, R9, -0x80000000, RZ ;  /* 0x8000000009087824 */ /* 0x000fe200078e00ff */
[----:B------:R2:W-:Y:S06]  /*1370*/  MEMBAR.ALL.CTA ;  /* 0x0000000000007992 */ /* 0x0005ec0000008000 */
[----:B--2---:R-:W2:Y:S02]  /*1380*/  FENCE.VIEW.ASYNC.S ;  /* 0x00000000000073c6 */ /* 0x004ea40000000000 */
[----:B--2---:R-:W-:Y:S06]  /*1390*/  BAR.SYNC.DEFER_BLOCKING 0x4, 0x20 ;  /* 0x0100800000007b1d */ /* 0x004fec0000010000 */
[----:B------:R3:W-:Y:S01]  /*13a0*/  SYNCS.ARRIVE.TRANS64.ART0 RZ, [R2+URZ+0x70], R11 ;  /* 0x0000700b02ff79a7 */ /* 0x0007e200085000ff */
[----:B------:R-:W2:Y:S02]  /*13b0*/  SYNCS.PHASECHK.TRANS64.TRYWAIT P0, [R3+URZ+0x80], R8 ;  /* 0x00008008030075a7 */ /* 0x000ea400080011ff */
[----:B--23--:R-:W-:Y:S05]  /*13c0*/  @!P0 BRA `(.L_x_24) ;  /* 0x0000004800448947 */ /* 0x00cfea0003800000 */
.L_x_16:
[----:B------:R-:W-:Y:S01]  /*13d0*/  ISETP.NE.AND P0, PT, R86, 0x5, PT ;  /* 0x000000055600780c */ /* 0x000fe20003f05270 */
[----:B------:R-:W-:-:S04]  /*13e0*/  ULEA.HI UR14, UR4, UR4, URZ, 0x1 ;  /* 0x00000004040e7291 */ /* 0x000fc8000f8f08ff */
[----:B------:R-:W-:-:S04]  /*13f0*/  ULOP3.LUT UR22, UR14, 0xfffffffe, URZ, 0xc0, !UPT ;  /* 0xfffffffe0e167892 */ /* 0x000fc8000f8ec0ff */
[----:B------:R-:W-:-:S04]  /*1400*/  UIADD3 UR15, UPT, UPT, -UR22, UR4, URZ ;  /* 0x00000004160f7290 */ /* 0x000fc8000fffe1ff */
[----:B------:R-:W-:Y:S08]  /*1410*/  @P0 BRA `(.L_x_25) ;  /* 0x0000000800480947 */ /* 0x000ff00003800000 */
[----:B------:R-:W-:Y:S02]  /*1420*/  UMOV UR34, 0x400 ;  /* 0x0000040000227882 */ /* 0x000fe40000000000 */
[----:B------:R-:W-:-:S09]  /*1430*/  ULEA UR34, UR4, UR34, 0x18 ;  /* 0x0000002204227291 */ /* 0x000fd2000f8ec0ff */
[----:B------:R-:W3:Y:S02]  /*1440*/  SYNCS.PHASECHK.TRANS64.TRYWAIT P0, [UR34+0x70], RZ ;  /* 0x000070ffff0075a7 */ /* 0x000ee40008001122 */
[----:B---3--:R-:W-:Y:S05]  /*1450*/  @!P0 BRA `(.L_x_26) ;  /* 0x0000004800388947 */ /* 0x008fea0003800000 */
.L_x_93:
[----:B------:R-:W4:Y:S01]  /*1460*/  LDS.128 R4, [UR34+0x37810] ;  /* 0x03781022ff047984 */ /* 0x000f220008000c00 */
[----:B---3--:R-:W-:Y:S01]  /*1470*/  HFMA2 R0, -RZ, RZ, 0, 5.9604644775390625e-08 ;  /* 0x00000001ff007431 */ /* 0x008fe200000001ff */
[----:B------:R-:W-:Y:S01]  /*1480*/  UMOV UR36, 0x1 ;  /* 0x0000000100247882 */ /* 0x000fe20000000000 */
[----:B------:R-:W-:Y:S01]  /*1490*/  UMOV UR35, URZ ;  /* 0x000000ff00237c82 */ /* 0x000fe20008000000 */
[----:B------:R3:W-:Y:S06]  /*14a0*/  MEMBAR.ALL.CTA ;  /* 0x0000000000007992 */ /* 0x0007ec0000008000 */
[----:B---3--:R-:W3:Y:S02]  /*14b0*/  FENCE.VIEW.ASYNC.S ;  /* 0x00000000000073c6 */ /* 0x008ee40000000000 */
[----:B---3--:R3:W-:Y:S01]  /*14c0*/  SYNCS.ARRIVE.TRANS64.ART0 RZ, [UR34+0x80], R0 ;  /* 0x00008000ffff79a7 */ /* 0x0087e20008500022 */
[----:B----4-:R-:W-:-:S13]  /*14d0*/  ISETP.NE.AND P0, PT, R7, 0x1, PT ;  /* 0x000000010700780c */ /* 0x010fda0003f05270 */
[----:B---3--:R-:W-:Y:S05]  /*14e0*/  @P0 BRA `(.L_x_27) ;  /* 0x00000004009c0947 */ /* 0x008fea0003800000 */
[----:B------:R-:W-:Y:S01]  /*14f0*/  R2UR UR5, R4 ;  /* 0x00000000040572ca */ /* 0x000fe200000e0000 */
[----:B------:R-:W-:Y:S01]  /*1500*/  IMAD.MOV.U32 R8, RZ, RZ, 0x1 ;  /* 0x00000001ff087424 */ /* 0x000fe200078e00ff */
[----:B------:R-:W-:Y:S01]  /*1510*/  R2UR UR11, R5 ;  /* 0x00000000050b72ca */ /* 0x000fe200000e0000 */
[----:B------:R-:W-:Y:S01]  /*1520*/  IMAD.MOV.U32 R2, RZ, RZ, RZ ;  /* 0x000000ffff027224 */ /* 0x000fe200078e00ff */
[----:B------:R-:W-:Y:S01]  /*1530*/  R2UR UR28, R6 ;  /* 0x00000000061c72ca */ /* 0x000fe200000e0000 */
[----:B------:R-:W3:Y:S01]  /*1540*/  LDCU.64 UR46, c[0x0][0x348] ;  /* 0x00006900ff2e77ac */ /* 0x000ee20008000a00 */
[----:B------:R-:W-:Y:S01]  /*1550*/  UMOV UR36, 0x1 ;  /* 0x0000000100247882 */ /* 0x000fe20000000000 */
[----:B------:R-:W-:-:S12]  /*1560*/  UMOV UR35, URZ ;  /* 0x000000ff00237c82 */ /* 0x000fd80008000000 */
.L_x_33:
[----:B------:R-:W-:Y:S02]  /*1570*/  USHF.L.U32 UR4, UR36, 0x1f, URZ ;  /* 0x0000001f24047899 */ /* 0x000fe400080006ff */
[----:B-1----:R-:W-:Y:S02]  /*1580*/  ULEA UR6, UR35, UR34, 0x3 ;  /* 0x0000002223067291 */ /* 0x002fe4000f8e18ff */
[----:B---3--:R-:W-:Y:S02]  /*1590*/  UIADD3 UR42, UP2, UPT, UR46, 0xc0, URZ ;  /* 0x000000c02e2a7890 */ /* 0x008fe4000ff5e0ff */
[----:B------:R-:W-:Y:S01]  /*15a0*/  MOV R0, UR4 ;  /* 0x0000000400007c02 */ /* 0x000fe20008000f00 */
[----:B------:R-:W-:Y:S02]  /*15b0*/  ULEA.HI UR4, UR5, UR5, URZ, 0x1 ;  /* 0x0000000505047291 */ /* 0x000fe4000f8f08ff */
[----:B------:R-:W-:Y:S02]  /*15c0*/  UIADD3 UR44, UP3, UPT, UR46, 0x40, URZ ;  /* 0x000000402e2c7890 */ /* 0x000fe4000ff7e0ff */
[----:B------:R1:W3:Y:S01]  /*15d0*/  SYNCS.PHASECHK.TRANS64.TRYWAIT P1, [UR6+0x30], R0 ;  /* 0x00003000ff0075a7 */ /* 0x0002e20008021106 */
[----:B------:R-:W-:-:S02]  /*15e0*/  ULOP3.LUT UR6, UR4, 0xfffffffe, URZ, 0xc0, !UPT ;  /* 0xfffffffe04067892 */ /* 0x000fc4000f8ec0ff */
[----:B------:R-:W-:Y:S02]  /*15f0*/  USHF.R.S32.HI UR4, URZ, 0x1, UR4 ;  /* 0x00000001ff047899 */ /* 0x000fe40008011404 */
[----:B------:R-:W-:Y:S02]  /*1600*/  UISETP.NE.AND UP4, UPT, UR5, UR6, UPT ;  /* 0x000000060500728c */ /* 0x000fe4000bf85270 */
[----:B------:R-:W-:Y:S02]  /*1610*/  UIADD3 UR7, UPT, UPT, UR4, -0x1, URZ ;  /* 0xffffffff04077890 */ /* 0x000fe4000fffe0ff */
[----:B------:R-:W-:Y:S02]  /*1620*/  UISETP.LT.AND UP4, UPT, UR5, URZ, UP4 ;  /* 0x000000ff0500728c */ /* 0x000fe4000a781270 */
[----:B------:R-:W-:Y:S02]  /*1630*/  UIADD3 UR40, UP1, UPT, UR46, 0x140, URZ ;  /* 0x000001402e287890 */ /* 0x000fe4000ff3e0ff */
[----:B------:R-:W-:-:S02]  /*1640*/  UIADD3 UR38, UP0, UPT, UR46, 0x1c0, URZ ;  /* 0x000001c02e267890 */ /* 0x000fc4000ff1e0ff */
[----:B------:R-:W-:Y:S02]  /*1650*/  ULEA UR27, UR11, UR21, 0x8 ;  /* 0x000000150b1b7291 */ /* 0x000fe4000f8e40ff */
[----:B------:R-:W-:Y:S02]  /*1660*/  UIADD3.X UR43, UPT, UPT, URZ, UR47, URZ, UP2, !UPT ;  /* 0x0000002fff2b7290 */ /* 0x000fe400097fe4ff */
[----:B------:R-:W-:Y:S02]  /*1670*/  UIADD3 UR11, UPT, UPT, UR15, UR11, UR11 ;  /* 0x0000000b0f0b7290 */ /* 0x000fe4000fffe00b */
[----:B------:R-:W-:Y:S02]  /*1680*/  @!UP4 UIADD3 UR7, UPT, UPT, UR4, URZ, URZ ;  /* 0x000000ff0407c290 */ /* 0x000fe4000fffe0ff */
[----:B------:R-:W-:Y:S02]  /*1690*/  UIADD3.X UR45, UPT, UPT, URZ, UR47, URZ, UP3, !UPT ;  /* 0x0000002fff2d7290 */ /* 0x000fe40009ffe4ff */
[----:B------:R-:W-:-:S02]  /*16a0*/  UIADD3 UR19, UPT, UPT, UR7, UR7, URZ ;  /* 0x0000000707137290 */ /* 0x000fc4000fffe0ff */
[----:B------:R-:W-:Y:S02]  /*16b0*/  UIADD3.X UR41, UPT, UPT, URZ, UR47, URZ, UP1, !UPT ;  /* 0x0000002fff297290 */ /* 0x000fe40008ffe4ff */
[----:B------:R-:W-:Y:S02]  /*16c0*/  UIADD3.X UR39, UPT, UPT, URZ, UR47, URZ, UP0, !UPT ;  /* 0x0000002fff277290 */ /* 0x000fe400087fe4ff */
[----:B------:R-:W-:Y:S02]  /*16d0*/  ULEA UR7, UR7, UR21, 0x8 ;  /* 0x0000001507077291 */ /* 0x000fe4000f8e40ff */
[----:B------:R-:W-:Y:S02]  /*16e0*/  ULOP3.LUT UR19, UR19, UR23, URZ, 0xfc, !UPT ;  /* 0x0000001713137292 */ /* 0x000fe4000f8efcff */
[----:B------:R-:W-:Y:S01]  /*16f0*/  UISETP.NE.AND UP2, UPT, UR23, URZ, UPT ;  /* 0x000000ff1700728c */ /* 0x000fe2000bf45270 */
[----:B------:R-:W-:Y:S01]  /*1700*/  UMOV UR20, URZ ;  /* 0x000000ff00147c82 */ /* 0x000fe20008000000 */
[----:B------:R-:W-:Y:S01]  /*1710*/  UMOV UR18, URZ ;  /* 0x000000ff00127c82 */ /* 0x000fe20008000000 */
[----:B-1----:R-:W-:-:S08]  /*1720*/  UMOV UR10, URZ ;  /* 0x000000ff000a7c82 */ /* 0x002fd00008000000 */
.L_x_31:
[----:B------:R-:W-:Y:S02]  /*1730*/  USHF.L.U32 UR6, UR20, 0x7, URZ ;  /* 0x0000000714067899 */ /* 0x000fe400080006ff */
[----:B------:R-:W-:Y:S01]  /*1740*/  ULEA UR5, UR35, UR34, 0x3 ;  /* 0x0000002223057291 */ /* 0x000fe2000f8e18ff */
[----:B---34-:R-:W-:Y:S11]  /*1750*/  @P1 BRA `(.L_x_28) ;  /* 0x0000000000101947 */ /* 0x018ff60003800000 */
[----:B------:R-:W-:-:S06]  /*1760*/  USHF.L.U32 UR4, UR36, 0x1f, URZ ;  /* 0x0000001f24047899 */ /* 0x000fcc00080006ff */
[----:B------:R-:W-:-:S04]  /*1770*/  MOV R0, UR4 ;  /* 0x0000000400007c02 */ /* 0x000fc80008000f00 */
[----:B------:R-:W1:Y:S02]  /*1780*/  SYNCS.PHASECHK.TRANS64.TRYWAIT P0, [UR5+0x30], R0 ;  /* 0x00003000ff0075a7 */ /* 0x000e640008001105 */
[----:B-1----:R-:W-:Y:S05]  /*1790*/  @!P0 BRA `(.L_x_29) ;  /* 0x0000004400808947 */ /* 0x002fea0003800000 */
.L_x_28:
[----:B------:R-:W-:Y:S05]  /*17a0*/  BRA.U UP2, `(.L_x_30) ;  /* 0x00000001020c7547 */ /* 0x000fea000b800000 */
[----:B------:R-:W-:-:S13]  /*17b0*/  ELECT P0, URZ, PT ;  /* 0x0000000000ff782f */ /* 0x000fda0003800000 */
[----:B-1----:R-:W-:-:S04]  /*17c0*/  @P0 MOV R0, 0x10c00 ;  /* 0x00010c0000000802 */ /* 0x002fc80000000f00 */
[----:B------:R3:W-:Y:S03]  /*17d0*/  @P0 SYNCS.ARRIVE.TRANS64 RZ, [UR5], R0 ;  /* 0x00000000ffff09a7 */ /* 0x0007e60008000005 */
.L_x_30:
[----:B------:R-:W-:Y:S01]  /*17e0*/  ULEA UR24, UR35, UR34, 0xe ;  /* 0x0000002223187291 */ /* 0x000fe2000f8e70ff */
[----:B------:R-:W-:Y:S01]  /*17f0*/  PLOP3.LUT P1, PT, PT, PT, PT, 0x80, 0x8 ;  /* 0x000000000008781c */ /* 0x000fe20003f2f070 */
[----:B------:R-:W-:Y:S02]  /*1800*/  ULEA UR16, UR35, UR34, 0x9 ;  /* 0x0000002223107291 */ /* 0x000fe4000f8e48ff */
[----:B------:R-:W-:Y:S02]  /*1810*/  ULEA UR8, UR35, UR15, 0x1 ;  /* 0x0000000f23087291 */ /* 0x000fe4000f8e08ff */
[----:B------:R-:W-:Y:S02]  /*1820*/  UIADD3 UR35, UPT, UPT, UR35, 0x1, URZ ;  /* 0x0000000123237890 */ /* 0x000fe4000fffe0ff */
[----:B------:R-:W-:Y:S02]  /*1830*/  UISETP.GT.U32.AND UP0, UPT, UR20, 0x1e, UPT ;  /* 0x0000001e1400788c */ /* 0x000fe4000bf04070 */
[----:B------:R-:W-:-:S02]  /*1840*/  UISETP.NE.AND UP1, UPT, UR35, 0x6, UPT ;  /* 0x000000062300788c */ /* 0x000fc4000bf25270 */
[----:B------:R-:W-:Y:S02]  /*1850*/  ULEA UR8, UR8, UR34, 0x9 ;  /* 0x0000002208087291 */ /* 0x000fe4000f8e48ff */
[----:B------:R-:W-:Y:S01]  /*1860*/  USEL UR9, URZ, 0x1, UP1 ;  /* 0x00000001ff097887 */ /* 0x000fe20008800000 */
[----:B------:R-:W-:Y:S01]  /*1870*/  PLOP3.LUT P0, PT, PT, PT, UP0, 0x80, 0x8 ;  /* 0x000000000008781c */ /* 0x000fe20003f0f008 */
[----:B------:R-:W-:Y:S02]  /*1880*/  ULOP3.LUT UR5, UR5, 0xfefffff8, URZ, 0xc0, !UPT ;  /* 0xfefffff805057892 */ /* 0x000fe4000f8ec0ff */
[----:B------:R-:W-:Y:S02]  /*1890*/  ULOP3.LUT UR36, UR36, UR9, URZ, 0x3c, !UPT ;  /* 0x0000000924247292 */ /* 0x000fe4000f8e3cff */
[----:B------:R-:W-:Y:S02]  /*18a0*/  UIADD3 UR4, UPT, UPT, UR24, 0x5400, URZ ;  /* 0x0000540018047890 */ /* 0x000fe4000fffe0ff */
[----:B------:R-:W-:-:S02]  /*18b0*/  USEL UR35, UR35, URZ, UP1 ;  /* 0x000000ff23237287 */ /* 0x000fc40008800000 */
[----:B------:R-:W-:Y:S02]  /*18c0*/  UIADD3 UR24, UPT, UPT, UR24, 0x1d400, URZ ;  /* 0x0001d40018187890 */ /* 0x000fe4000fffe0ff */
[----:B------:R-:W-:Y:S02]  /*18d0*/  UIADD3 UR16, UPT, UPT, UR16, 0x35400, URZ ;  /* 0x0003540010107890 */ /* 0x000fe4000fffe0ff */
[----:B------:R-:W-:Y:S01]  /*18e0*/  UIADD3 UR8, UPT, UPT, UR8, 0x36000, URZ ;  /* 0x0003600008087890 */ /* 0x000fe2000fffe0ff */
[----:B------:R-:W-:Y:S01]  /*18f0*/  UTMALDG.2D.2CTA [UR4], [UR44], desc[URZ] ;  /* 0x0000ff042c0075b4 */ /* 0x000fe20008209000 */
[----:B------:R-:W-:Y:S02]  /*1900*/  @!UP0 USHF.L.U32 UR32, UR36, 0x1f, URZ ;  /* 0x0000001f24208899 */ /* 0x000fe400080006ff */
[----:B------:R-:W-:Y:S01]  /*1910*/  @!UP0 ULEA UR33, UR35, UR34, 0x3 ;  /* 0x0000002223218291 */ /* 0x000fe2000f8e18ff */
[----:B------:R-:W-:Y:S01]  /*1920*/  UMOV UR26, UR6 ;  /* 0x00000006001a7c82 */ /* 0x000fe20008000000 */
[----:B------:R-:W-:Y:S01]  /*1930*/  UMOV UR25, UR5 ;  /* 0x0000000500197c82 */ /* 0x000fe20008000000 */
[----:B------:R-:W-:Y:S01]  /*1940*/  UMOV UR17, UR5 ;  /* 0x0000000500117c82 */ /* 0x000fe20008000000 */
[----:B-1-3--:R-:W-:Y:S01]  /*1950*/  IMAD.U32 R0, RZ, RZ, UR32 ;  /* 0x00000020ff007e24 */ /* 0x00afe2000f8e00ff */
[----:B------:R-:W-:Y:S01]  /*1960*/  UMOV UR29, 0x30000 ;  /* 0x00030000001d7882 */ /* 0x000fe20000000000 */
[----:B------:R-:W-:Y:S01]  /*1970*/  UMOV UR12, UR20 ;  /* 0x00000014000c7c82 */ /* 0x000fe20008000000 */
[----:B------:R-:W-:Y:S01]  /*1980*/  UMOV UR13, UR28 ;  /* 0x0000001c000d7c82 */ /* 0x000fe20008000000 */
[----:B------:R-:W-:Y:S01]  /*1990*/  UMOV UR9, UR5 ;  /* 0x0000000500097c82 */ /* 0x000fe20008000000 */
[----:B------:R-:W-:Y:S01]  /*19a0*/  UTMALDG.3D.2CTA [UR24], [UR42], desc[URZ] ;  /* 0x0000ff182a0075b4 */ /* 0x000fe20008211000 */
[----:B------:R-:W-:-:S04]  /*19b0*/  UIADD3 UR32, UPT, UPT, UR20, 0x1, URZ ;  /* 0x0000000114207890 */ /* 0x000fc8000fffe0ff */
[----:B------:R-:W-:Y:S01]  /*19c0*/  UISETP.NE.AND UP0, UPT, UR32, 0x20, UPT ;  /* 0x000000202000788c */ /* 0x000fe2000bf05270 */
[----:B------:R1:W-:Y:S01]  /*19d0*/  UTMALDG.3D.2CTA [UR16], [UR40], desc[URZ] ;  /* 0x0000ff10280075b4 */ /* 0x0003e20008211000 */
[----:B------:R4:W-:Y:S01]  /*19e0*/  UTMALDG.4D.MULTICAST.2CTA [UR8], [UR38], UR29, desc[URZ] ;  /* 0x0000ff08260073b4 */ /* 0x0009e2000821981d */
[----:B------:R4:W3:Y:S01]  /*19f0*/  @!P0 SYNCS.PHASECHK.TRANS64.TRYWAIT P1, [UR33+0x30], R0 ;  /* 0x00003000ff0085a7 */ /* 0x0008e20008021121 */
[----:B-1----:R-:W-:-:S05]  /*1a00*/  UMOV UR20, UR32 ;  /* 0x0000002000147c82 */ /* 0x002fca0008000000 */
[----:B------:R-:W-:Y:S05]  /*1a10*/  BRA.U UP0, `(.L_x_31) ;  /* 0xfffffffd00447547 */ /* 0x000fea000b83ffff */
[----:B--2---:R-:W-:Y:S02]  /*1a20*/  LEA R3, R8, UR34, 0x3 ;  /* 0x0000002208037c11 */ /* 0x004fe4000f8e18ff */
[----:B------:R-:W-:-:S04]  /*1a30*/  SHF.L.U32 R4, R2, 0x1f, RZ ;  /* 0x0000001f02047819 */ /* 0x000fc800000006ff */
[----:B------:R-:W1:Y:S02]  /*1a40*/  SYNCS.PHASECHK.TRANS64.TRYWAIT P0, [R3+URZ+0x70], R4 ;  /* 0x00007004030075a7 */ /* 0x000e6400080011ff */
[----:B-1----:R-:W-:Y:S05]  /*1a50*/  @!P0 BRA `(.L_x_32) ;  /* 0x0000004000f08947 */ /* 0x002fea0003800000 */
.L_x_96:
[C---:B------:R-:W-:Y:S01]  /*1a60*/  LEA R4, R8.reuse, UR34, 0x4 ;  /* 0x0000002208047c11 */ /* 0x040fe2000f8e20ff */
[----:B------:R-:W-:Y:S02]  /*1a70*/  VIADD R8, R8, 0x1 ;  /* 0x0000000108087836 */ /* 0x000fe40000000000 */
[----:B----4-:R-:W-:-:S03]  /*1a80*/  IMAD.MOV.U32 R0, RZ, RZ, 0x1 ;  /* 0x00000001ff007424 */ /* 0x010fc600078e00ff */
[----:B-1----:R-:W1:Y:S01]  /*1a90*/  LDS.128 R4, [R4+0x37810] ;  /* 0x0378100004047984 */ /* 0x002e620000000c00 */
[C---:B---3--:R-:W-:Y:S01]  /*1aa0*/  ISETP.NE.AND P1, PT, R8.reuse, 0x2, PT ;  /* 0x000000020800780c */ /* 0x048fe20003f25270 */
[----:B------:R2:W-:Y:S06]  /*1ab0*/  MEMBAR.ALL.CTA ;  /* 0x0000000000007992 */ /* 0x0005ec0000008000 */
[----:B--2---:R-:W2:Y:S01]  /*1ac0*/  FENCE.VIEW.ASYNC.S ;  /* 0x00000000000073c6 */ /* 0x004ea20000000000 */
[----:B------:R-:W-:Y:S01]  /*1ad0*/  SEL R8, R8, RZ, P1 ;  /* 0x000000ff08087207 */ /* 0x000fe20000800000 */
[----:B--2---:R2:W-:Y:S01]  /*1ae0*/  SYNCS.ARRIVE.TRANS64.ART0 RZ, [R3+URZ+0x80], R0 ;  /* 0x0000800003ff79a7 */ /* 0x0045e200085000ff */
[----:B-1----:R-:W-:-:S02]  /*1af0*/  ISETP.NE.AND P0, PT, R7, 0x1, PT ;  /* 0x000000010700780c */ /* 0x002fc40003f05270 */
[----:B------:R-:W-:Y:S02]  /*1b00*/  R2UR UR5, R4 ;  /* 0x00000000040572ca */ /* 0x000fe400000e0000 */
[----:B------:R-:W-:Y:S02]  /*1b10*/  R2UR UR11, R5 ;  /* 0x00000000050b72ca */ /* 0x000fe400000e0000 */
[----:B------:R-:W-:Y:S02]  /*1b20*/  R2UR UR28, R6 ;  /* 0x00000000061c72ca */ /* 0x000fe400000e0000 */
[----:B--2---:R-:W-:-:S04]  /*1b30*/  SEL R3, RZ, 0x1, P1 ;  /* 0x00000001ff037807 */ /* 0x004fc80000800000 */
[----:B------:R-:W-:Y:S01]  /*1b40*/  LOP3.LUT R2, R2, R3, RZ, 0x3c, !PT ;  /* 0x0000000302027212 */ /* 0x000fe200078e3cff */
[----:B------:R-:W-:Y:S08]  /*1b50*/  @!P0 BRA `(.L_x_33) ;  /* 0xfffffff800848947 */ /* 0x000ff0000383ffff */
.L_x_27:
[----:B------:R-:W-:Y:S02]  /*1b60*/  UIADD3 UR4, UPT, UPT, UR35, 0x2, URZ ;  /* 0x0000000223047890 */ /* 0x000fe4000fffe0ff */
[----:B------:R-:W-:-:S04]  /*1b70*/  UISETP.NE.AND UP0, UPT, UR35, 0x5, UPT ;  /* 0x000000052300788c */ /* 0x000fc8000bf05270 */
[----:B------:R-:W-:-:S04]  /*1b80*/  USEL UR4, UR4, 0x1, UP0 ;  /* 0x0000000104047887 */ /* 0x000fc80008000000 */
[----:B------:R-:W-:Y:S02]  /*1b90*/  UIADD3 UR5, UPT, UPT, UR4, 0x1, URZ ;  /* 0x0000000104057890 */ /* 0x000fe4000fffe0ff */
[----:B------:R-:W-:-:S04]  /*1ba0*/  UISETP.NE.AND UP1, UPT, UR4, 0x6, UPT ;  /* 0x000000060400788c */ /* 0x000fc8000bf25270 */
[----:B------:R-:W-:Y:S02]  /*1bb0*/  USEL UR5, UR5, 0x1, UP1 ;  /* 0x0000000105057887 */ /* 0x000fe40008800000 */
[----:B------:R-:W-:Y:S02]  /*1bc0*/  UISETP.EQ.XOR UP1, UPT, UR35, 0x5, !UP1 ;  /* 0x000000052300788c */ /* 0x000fe4000cf22a70 */
[----:B------:R-:W-:Y:S02]  /*1bd0*/  UIADD3 UR4, UPT, UPT, UR5, 0x1, URZ ;  /* 0x0000000105047890 */ /* 0x000fe4000fffe0ff */
[----:B------:R-:W-:Y:S02]  /*1be0*/  UISETP.NE.AND UP0, UPT, UR5, 0x6, UPT ;  /* 0x000000060500788c */ /* 0x000fe4000bf05270 */
[----:B------:R-:W-:Y:S02]  /*1bf0*/  UISETP.EQ.XOR UP1, UPT, UR5, 0x6, UP1 ;  /* 0x000000060500788c */ /* 0x000fe40008f22a70 */
[----:B------:R-:W-:-:S04]  /*1c00*/  USEL UR4, UR4, 0x1, UP0 ;  /* 0x0000000104047887 */ /* 0x000fc80008000000 */
[----:B------:R-:W-:Y:S02]  /*1c10*/  UIADD3 UR5, UPT, UPT, UR4, 0x1, URZ ;  /* 0x0000000104057890 */ /* 0x000fe4000fffe0ff */
[----:B------:R-:W-:Y:S02]  /*1c20*/  UISETP.NE.AND UP0, UPT, UR4, 0x6, UPT ;  /* 0x000000060400788c */ /* 0x000fe4000bf05270 */
[----:B------:R-:W-:Y:S02]  /*1c30*/  UISETP.EQ.XOR UP1, UPT, UR4, 0x6, UP1 ;  /* 0x000000060400788c */ /* 0x000fe40008f22a70 */
[----:B------:R-:W-:-:S04]  /*1c40*/  USEL UR5, UR5, 0x1, UP0 ;  /* 0x0000000105057887 */ /* 0x000fc80008000000 */
[----:B------:R-:W-:Y:S02]  /*1c50*/  UISETP.EQ.XOR UP1, UPT, UR5, 0x6, UP1 ;  /* 0x000000060500788c */ /* 0x000fe40008f22a70 */
[----:B------:R-:W-:Y:S02]  /*1c60*/  UISETP.NE.AND UP0, UPT, UR5, 0x6, UPT ;  /* 0x000000060500788c */ /* 0x000fe4000bf05270 */
[----:B------:R-:W-:Y:S02]  /*1c70*/  USEL UR4, URZ, 0x1, !UP1 ;  /* 0x00000001ff047887 */ /* 0x000fe4000c800000 */
[----:B------:R-:W-:Y:S02]  /*1c80*/  USEL UR5, UR5, URZ, UP0 ;  /* 0x000000ff05057287 */ /* 0x000fe40008000000 */
[----:B------:R-:W-:Y:S02]  /*1c90*/  ULOP3.LUT UR4, UR36, UR4, URZ, 0x3c, !UPT ;  /* 0x0000000424047292 */ /* 0x000fe4000f8e3cff */
[----:B------:R-:W-:-:S02]  /*1ca0*/  ULEA UR5, UR5, UR34, 0x3 ;  /* 0x0000002205057291 */ /* 0x000fc4000f8e18ff */
[----:B------:R-:W-:Y:S02]  /*1cb0*/  USHF.L.U32 UR4, UR4, 0x1f, URZ ;  /* 0x0000001f04047899 */ /* 0x000fe400080006ff */
[----:B------:R-:W-:-:S04]  /*1cc0*/  UISETP.NE.AND UP0, UPT, UR23, URZ, UPT ;  /* 0x000000ff1700728c */ /* 0x000fc8000bf05270 */
[----:B------:R-:W-:-:S04]  /*1cd0*/  MOV R0, UR4 ;  /* 0x0000000400007c02 */ /* 0x000fc80008000f00 */
[----:B------:R-:W3:Y:S02]  /*1ce0*/  SYNCS.PHASECHK.TRANS64.TRYWAIT P0, [UR5+0x30], R0 ;  /* 0x00003000ff0075a7 */ /* 0x000ee40008001105 */
[----:B---3--:R-:W-:Y:S05]  /*1cf0*/  @!P0 BRA `(.L_x_34) ;  /* 0x0000004000608947 */ /* 0x008fea0003800000 */
.L_x_98:
[----:B------:R-:W-:Y:S05]  /*1d00*/  BRA.U UP0, `(.L_x_25) ;  /* 0x00000001000c7547 */ /* 0x000fea000b800000 */
[----:B------:R-:W-:-:S13]  /*1d10*/  ELECT P0, URZ, PT ;  /* 0x0000000000ff782f */ /* 0x000fda0003800000 */
[----:B--2---:R-:W-:-:S04]  /*1d20*/  @P0 MOV R0, 0x10c00 ;  /* 0x00010c0000000802 */ /* 0x004fc80000000f00 */
[----:B------:R3:W-:Y:S03]  /*1d30*/  @P0 SYNCS.ARRIVE.TRANS64 RZ, [UR5], R0 ;  /* 0x00000000ffff09a7 */ /* 0x0007e60008000005 */
.L_x_25:
[----:B------:R-:W-:-:S13]  /*1d40*/  ISETP.NE.AND P0, PT, R86, 0x4, PT ;  /* 0x000000045600780c */ /* 0x000fda0003f05270 */
[----:B------:R-:W-:Y:S05]  /*1d50*/  @P0 BRA `(.L_x_35) ;  /* 0x0000000c00280947 */ /* 0x000fea0003800000 */
[----:B------:R-:W4:Y:S01]  /*1d60*/  S2UR UR12, SR_CgaCtaId ;  /* 0x00000000000c79c3 */ /* 0x000f220000008800 */
[----:B------:R-:W-:Y:S01]  /*1d70*/  NOP ;  /* 0x0000000000007918 */ /* 0x000fe20000000000 */
[----:B------:R-:W-:Y:S02]  /*1d80*/  UMOV UR4, 0x400 ;  /* 0x0000040000047882 */ /* 0x000fe40000000000 */
[----:B----4-:R-:W-:-:S04]  /*1d90*/  ULEA UR12, UR12, UR4, 0x18 ;  /* 0x000000040c0c7291 */ /* 0x010fc8000f8ec0ff */
[----:B------:R-:W-:Y:S06]  /*1da0*/  BAR.SYNC.DEFER_BLOCKING 0x3, 0xa0 ;  /* 0x00c2800000007b1d */ /* 0x000fec0000010000 */
[----:B--23--:R-:W2:Y:S01]  /*1db0*/  LDS R0, [UR12+0x98] ;  /* 0x0000980cff007984 */ /* 0x00cea20008000800 */
[----:B------:R-:W3:Y:S02]  /*1dc0*/  SYNCS.PHASECHK.TRANS64.TRYWAIT P0, [UR12+0x70], RZ ;  /* 0x000070ffff0075a7 */ /* 0x000ee4000800110c */
[----:B--23--:R-:W-:Y:S05]  /*1dd0*/  @!P0 BRA `(.L_x_36) ;  /* 0x0000004000488947 */ /* 0x00cfea0003800000 */
.L_x_100:
[----:B------:R-:W3:Y:S01]  /*1de0*/  LDS R3, [UR12+0x3781c] ;  /* 0x03781c0cff037984 */ /* 0x000ee20008000800 */
[----:B--2---:R-:W-:Y:S01]  /*1df0*/  IMAD.MOV.U32 R2, RZ, RZ, 0x1 ;  /* 0x00000001ff027424 */ /* 0x004fe200078e00ff */
[----:B------:R-:W-:Y:S01]  /*1e00*/  R2UR UR36, R0 ;  /* 0x00000000002472ca */ /* 0x000fe200000e0000 */
[----:B------:R-:W-:Y:S01]  /*1e10*/  UMOV UR34, 0x1 ;  /* 0x0000000100227882 */ /* 0x000fe20000000000 */
[----:B------:R2:W-:Y:S06]  /*1e20*/  MEMBAR.ALL.CTA ;  /* 0x0000000000007992 */ /* 0x0005ec0000008000 */
[----:B--2---:R-:W2:Y:S01]  /*1e30*/  FENCE.VIEW.ASYNC.S ;  /* 0x00000000000073c6 */ /* 0x004ea20000000000 */
[----:B------:R-:W-:Y:S01]  /*1e40*/  UMOV UR35, 0x1 ;  /* 0x0000000100237882 */ /* 0x000fe20000000000 */
[----:B--2---:R2:W-:Y:S01]  /*1e50*/  SYNCS.ARRIVE.TRANS64.ART0 RZ, [UR12+0x80], R2 ;  /* 0x00008002ffff79a7 */ /* 0x0045e2000850000c */
[----:B---3--:R-:W-:-:S13]  /*1e60*/  ISETP.NE.AND P0, PT, R3, 0x1, PT ;  /* 0x000000010300780c */ /* 0x008fda0003f05270 */
[----:B--2---:R-:W-:Y:S05]  /*1e70*/  @P0 BRA `(.L_x_37) ;  /* 0x0000000800a40947 */ /* 0x004fea0003800000 */
[----:B------:R-:W-:Y:S01]  /*1e80*/  UIADD3 UR4, UPT, UPT, UR36, -0x3ffffe30, URZ ;  /* 0xc00001d024047890 */ /* 0x000fe2000fffe0ff */
[----:B------:R-:W-:Y:S01]  /*1e90*/  HFMA2 R5, -RZ, RZ, 0, 5.9604644775390625e-08 ;  /* 0x00000001ff057431 */ /* 0x000fe200000001ff */
[----:B------:R-:W-:Y:S01]  /*1ea0*/  UIADD3 UR10, UPT, UPT, UR36, 0x1d0, URZ ;  /* 0x000001d0240a7890 */ /* 0x000fe2000fffe0ff */
[----:B------:R-:W-:Y:S01]  /*1eb0*/  MOV R4, RZ ;  /* 0x000000ff00047202 */ /* 0x000fe20000000f00 */
[----:B-1----:R-:W-:Y:S02]  /*1ec0*/  UIADD3 UR8, UPT, UPT, UR36, 0x400001d0, URZ ;  /* 0x400001d024087890 */ /* 0x002fe4000fffe0ff */
[----:B------:R-:W-:Y:S02]  /*1ed0*/  UIADD3 UR6, UPT, UPT, UR36, -0x7ffffe30, URZ ;  /* 0x800001d024067890 */ /* 0x000fe4000fffe0ff */
[----:B------:R-:W-:Y:S02]  /*1ee0*/  UIADD3 UR5, UPT, UPT, UR36, -0x3ffffe20, URZ ;  /* 0xc00001e024057890 */ /* 0x000fe4000fffe0ff */
[----:B------:R-:W-:Y:S01]  /*1ef0*/  USHF.R.U32.HI UR16, URZ, 0x1, UR4 ;  /* 0x00000001ff107899 */ /* 0x000fe20008011604 */
[----:B------:R-:W-:Y:S01]  /*1f00*/  UMOV UR38, 0x10c02000 ;  /* 0x10c0200000267882 */ /* 0x000fe20000000000 */
[----:B------:R-:W-:-:S02]  /*1f10*/  UIADD3 UR11, UPT, UPT, UR36, 0x1e0, URZ ;  /* 0x000001e0240b7890 */ /* 0x000fc4000fffe0ff */
[----:B------:R-:W-:Y:S02]  /*1f20*/  UIADD3 UR9, UPT, UPT, UR36, 0x400001e0, URZ ;  /* 0x400001e024097890 */ /* 0x000fe4000fffe0ff */
[----:B------:R-:W-:Y:S02]  /*1f30*/  UIADD3 UR7, UPT, UPT, UR36, -0x7ffffe20, URZ ;  /* 0x800001e024077890 */ /* 0x000fe4000fffe0ff */
[----:B------:R-:W-:Y:S02]  /*1f40*/  USHF.R.U32.HI UR33, URZ, 0x1, UR10 ;  /* 0x00000001ff217899 */ /* 0x000fe4000801160a */
[----:B------:R-:W-:Y:S02]  /*1f50*/  USHF.R.U32.HI UR29, URZ, 0x1, UR8 ;  /* 0x00000001ff1d7899 */ /* 0x000fe40008011608 */
[----:B------:R-:W-:Y:S02]  /*1f60*/  USHF.R.U32.HI UR25, URZ, 0x1, UR6 ;  /* 0x00000001ff197899 */ /* 0x000fe40008011606 */
[----:B------:R-:W-:-:S02]  /*1f70*/  UIADD3 UR18, UPT, UPT, UR12, 0x36000, URZ ;  /* 0x000360000c127890 */ /* 0x000fc4000fffe0ff */
[----:B------:R-:W-:Y:S02]  /*1f80*/  UIADD3 UR19, UPT, UPT, UR12, 0x35400, URZ ;  /* 0x000354000c137890 */ /* 0x000fe4000fffe0ff */
[----:B------:R-:W-:Y:S02]  /*1f90*/  UIADD3 UR20, UPT, UPT, UR12, 0x5400, URZ ;  /* 0x000054000c147890 */ /* 0x000fe4000fffe0ff */
[----:B------:R-:W-:Y:S02]  /*1fa0*/  UIADD3 UR24, UPT, UPT, UR12, 0x1d400, URZ ;  /* 0x0001d4000c187890 */ /* 0x000fe4000fffe0ff */
[----:B------:R-:W-:Y:S02]  /*1fb0*/  ULOP3.LUT UR37, UR15, 0x1, URZ, 0x3c, !UPT ;  /* 0x000000010f257892 */ /* 0x000fe4000f8e3cff */
[----:B------:R-:W-:Y:S02]  /*1fc0*/  USEL UR35, URZ, 0x4000, UP6 ;  /* 0x00004000ff237887 */ /* 0x000fe4000b000000 */
[----:B------:R-:W-:-:S02]  /*1fd0*/  USHF.R.U32.HI UR13, URZ, 0x1a, UR5 ;  /* 0x0000001aff0d7899 */ /* 0x000fc40008011605 */
[----:B------:R-:W-:Y:S02]  /*1fe0*/  USEL UR38, UR38, 0x10c00000, !UP5 ;  /* 0x10c0000026267887 */ /* 0x000fe4000e800000 */
[----:B------:R-:W-:Y:S02]  /*1ff0*/  ULOP3.LUT UR16, UR16, 0x60000000, URZ, 0xc0, !UPT ;  /* 0x6000000010107892 */ /* 0x000fe4000f8ec0ff */
[----:B------:R-:W-:Y:S02]  /*2000*/  USHF.R.U32.HI UR32, URZ, 0x1a, UR11 ;  /* 0x0000001aff207899 */ /* 0x000fe4000801160b */
[----:B------:R-:W-:Y:S02]  /*2010*/  USHF.R.U32.HI UR28, URZ, 0x1a, UR9 ;  /* 0x0000001aff1c7899 */ /* 0x000fe40008011609 */
[----:B------:R-:W-:Y:S02]  /*2020*/  USHF.R.U32.HI UR17, URZ, 0x1a, UR7 ;  /* 0x0000001aff117899 */ /* 0x000fe40008011607 */
[----:B------:R-:W-:-:S02]  /*2030*/  ULOP3.LUT UR33, UR33, 0x60000000, URZ, 0xc0, !UPT ;  /* 0x6000000021217892 */ /* 0x000fc4000f8ec0ff */
[----:B------:R-:W-:Y:S02]  /*2040*/  ULOP3.LUT UR29, UR29, 0x60000000, URZ, 0xc0, !UPT ;  /* 0x600000001d1d7892 */ /* 0x000fe4000f8ec0ff */
[----:B------:R-:W-:Y:S02]  /*2050*/  ULOP3.LUT UR25, UR25, 0x60000000, URZ, 0xc0, !UPT ;  /* 0x6000000019197892 */ /* 0x000fe4000f8ec0ff */
[----:B------:R-:W-:Y:S02]  /*2060*/  USHF.L.U32 UR27, UR34, UR15, URZ ;  /* 0x0000000f221b7299 */ /* 0x000fe400080006ff */
[----:B------:R-:W-:Y:S02]  /*2070*/  USHF.R.U32.HI UR18, URZ, 0x4, UR18 ;  /* 0x00000004ff127899 */ /* 0x000fe40008011612 */
[----:B------:R-:W-:Y:S02]  /*2080*/  USHF.R.U32.HI UR19, URZ, 0x4, UR19 ;  /* 0x00000004ff137899 */ /* 0x000fe40008011613 */
[----:B------:R-:W-:-:S02]  /*2090*/  USHF.R.U32.HI UR20, URZ, 0x4, UR20 ;  /* 0x00000004ff147899 */ /* 0x000fc40008011614 */
[----:B------:R-:W-:Y:S02]  /*20a0*/  USHF.R.U32.HI UR24, URZ, 0x4, UR24 ;  /* 0x00000004ff187899 */ /* 0x000fe40008011618 */
[----:B------:R-:W-:Y:S02]  /*20b0*/  USHF.L.U32 UR34, UR34, UR37, URZ ;  /* 0x0000002522227299 */ /* 0x000fe400080006ff */
[----:B------:R-:W-:Y:S02]  /*20c0*/  UIADD3 UR38, UPT, UPT, UR35, UR38, URZ ;  /* 0x0000002623267290 */ /* 0x000fe4000fffe0ff */
[----:B------:R-:W-:Y:S02]  /*20d0*/  ULOP3.LUT UR13, UR16, 0x30, UR13, 0xf8, !UPT ;  /* 0x00000030100d7892 */ /* 0x000fe4000f8ef80d */
[----:B------:R-:W-:Y:S02]  /*20e0*/  ULOP3.LUT UR32, UR33, 0x30, UR32, 0xf8, !UPT ;  /* 0x0000003021207892 */ /* 0x000fe4000f8ef820 */
[----:B------:R-:W-:-:S02]  /*20f0*/  ULOP3.LUT UR28, UR29, 0x30, UR28, 0xf8, !UPT ;  /* 0x000000301d1c7892 */ /* 0x000fc4000f8ef81c */
[----:B------:R-:W-:Y:S02]  /*2100*/  ULOP3.LUT UR17, UR25, 0x30, UR17, 0xf8, !UPT ;  /* 0x0000003019117892 */ /* 0x000fe4000f8ef811 */
[----:B------:R-:W-:Y:S02]  /*2110*/  ULOP3.LUT UR18, UR18, 0x3fc0, URZ, 0xc0, !UPT ;  /* 0x00003fc012127892 */ /* 0x000fe4000f8ec0ff */
[----:B------:R-:W-:Y:S02]  /*2120*/  ULOP3.LUT UR19, UR19, 0x3fc0, URZ, 0xc0, !UPT ;  /* 0x00003fc013137892 */ /* 0x000fe4000f8ec0ff */
[----:B------:R-:W-:Y:S02]  /*2130*/  ULOP3.LUT UR20, UR20, 0x3fc0, URZ, 0xc0, !UPT ;  /* 0x00003fc014147892 */ /* 0x000fe4000f8ec0ff */
[----:B------:R-:W-:Y:S02]  /*2140*/  ULOP3.LUT UR24, UR24, 0x3fc0, URZ, 0xc0, !UPT ;  /* 0x00003fc018187892 */ /* 0x000fe4000f8ec0ff */
[----:B------:R-:W-:-:S02]  /*2150*/  ULOP3.LUT UR27, UR34, 0xffff, UR27, 0xc8, !UPT ;  /* 0x0000ffff221b7892 */ /* 0x000fc4000f8ec81b */
[----:B------:R-:W-:Y:S02]  /*2160*/  ULOP3.LUT UR51, UR32, UR38, URZ, 0xfc, !UPT ;  /* 0x0000002620337292 */ /* 0x000fe4000f8efcff */
[----:B------:R-:W-:Y:S02]  /*2170*/  ULOP3.LUT UR45, UR28, UR38, URZ, 0xfc, !UPT ;  /* 0x000000261c2d7292 */ /* 0x000fe4000f8efcff */
[----:B------:R-:W-:Y:S02]  /*2180*/  ULOP3.LUT UR41, UR17, UR38, URZ, 0xfc, !UPT ;  /* 0x0000002611297292 */ /* 0x000fe4000f8efcff */
[----:B------:R-:W-:Y:S02]  /*2190*/  ULOP3.LUT UR39, UR13, UR38, URZ, 0xfc, !UPT ;  /* 0x000000260d277292 */ /* 0x000fe4000f8efcff */
[----:B------:R-:W-:Y:S02]  /*21a0*/  UISETP.NE.AND UP0, UPT, UR23, URZ, UPT ;  /* 0x000000ff1700728c */ /* 0x000fe4000bf05270 */
[----:B------:R-:W-:-:S02]  /*21b0*/  UIADD3 UR26, UPT, UPT, UR12, 0x60, URZ ;  /* 0x000000600c1a7890 */ /* 0x000fc4000fffe0ff */
[----:B------:R-:W-:Y:S02]  /*21c0*/  ULOP3.LUT UR18, UR18, 0x10000, URZ, 0xfc, !UPT ;  /* 0x0001000012127892 */ /* 0x000fe4000f8efcff */
[----:B------:R-:W-:Y:S02]  /*21d0*/  ULOP3.LUT UR19, UR19, 0x10000, URZ, 0xfc, !UPT ;  /* 0x0001000013137892 */ /* 0x000fe4000f8efcff */
[----:B------:R-:W-:Y:S02]  /*21e0*/  ULOP3.LUT UR20, UR20, 0x10000, URZ, 0xfc, !UPT ;  /* 0x0001000014147892 */ /* 0x000fe4000f8efcff */
[----:B------:R-:W-:Y:S02]  /*21f0*/  ULOP3.LUT UR24, UR24, 0x10000, URZ, 0xfc, !UPT ;  /* 0x0001000018187892 */ /* 0x000fe4000f8efcff */
[----:B------:R-:W-:Y:S01]  /*2200*/  UISETP.NE.AND UP1, UPT, UR23, URZ, UPT ;  /* 0x000000ff1700728c */ /* 0x000fe2000bf25270 */
[----:B------:R-:W-:Y:S01]  /*2210*/  UMOV UR13, 0x1 ;  /* 0x00000001000d7882 */ /* 0x000fe20000000000 */
[----:B------:R-:W-:Y:S01]  /*2220*/  UMOV UR34, URZ ;  /* 0x000000ff00227c82 */ /* 0x000fe20008000000 */
[----:B------:R-:W-:Y:S01]  /*2230*/  UMOV UR33, URZ ;  /* 0x000000ff00217c82 */ /* 0x000fe20008000000 */
[----:B------:R-:W-:Y:S01]  /*2240*/  UMOV UR50, URZ ;  /* 0x000000ff00327c82 */ /* 0x000fe20008000000 */
[----:B------:R-:W-:Y:S01]  /*2250*/  UMOV UR44, URZ ;  /* 0x000000ff002c7c82 */ /* 0x000fe20008000000 */
[----:B------:R-:W-:Y:S01]  /*2260*/  UMOV UR40, URZ ;  /* 0x000000ff00287c82 */ /* 0x000fe20008000000 */
[----:B------:R-:W-:-:S05]  /*2270*/  UMOV UR38, URZ ;  /* 0x000000ff00267c82 */ /* 0x000fca0008000000 */
.L_x_46:
[----:B------:R-:W-:Y:S01]  /*2280*/  PLOP3.LUT P0, PT, PT, PT, UP0, 0x80, 0x8 ;  /* 0x000000000008781c */ /* 0x000fe20003f0f008 */
[----:B--2---:R-:W-:Y:S01]  /*2290*/  @!UP0 USHF.L.U32 UR17, UR34, 0x1f, URZ ;  /* 0x0000001f22118899 */ /* 0x004fe200080006ff */
[----:B----4-:R-:W-:Y:S01]  /*22a0*/  PLOP3.LUT P3, PT, PT, PT, PT, 0x80, 0x8 ;  /* 0x000000000008781c */ /* 0x010fe20003f6f070 */
[----:B------:R-:W-:Y:S01]  /*22b0*/  @!UP0 ULEA UR25, UR33, UR12, 0x3 ;  /* 0x0000000c21198291 */ /* 0x000fe2000f8e18ff */
[----:B------:R-:W-:Y:S01]  /*22c0*/  PLOP3.LUT P2, PT, PT, PT, PT, 0x8, 0x80 ;  /* 0x000000000080781c */ /* 0x000fe20003f4e170 */
[----:B------:R-:W-:Y:S02]  /*22d0*/  @!UP0 USHF.L.U32 UR16, UR13, 0x1f, URZ ;  /* 0x0000001f0d108899 */ /* 0x000fe400080006ff */
[----:B------:R-:W-:Y:S01]  /*22e0*/  IMAD.U32 R2, RZ, RZ, UR17 ;  /* 0x00000011ff027e24 */ /* 0x000fe2000f8e00ff */
[----:B------:R-:W-:Y:S02]  /*22f0*/  ULOP3.LUT UR35, UR13, 0x1, URZ, 0x3c, !UPT ;  /* 0x000000010d237892 */ /* 0x000fe4000f8e3cff */
[----:B------:R-:W-:Y:S01]  /*2300*/  UPLOP3.LUT UP4, UPT, UPT, UPT, UPT, 0x40, 0x4 ;  /* 0x000000000004789c */ /* 0x000fe20003f8e870 */
[----:B------:R-:W-:Y:S01]  /*2310*/  IMAD.U32 R0, RZ, RZ, UR16 ;  /* 0x00000010ff007e24 */ /* 0x000fe2000f8e00ff */
[----:B------:R-:W-:-:S02]  /*2320*/  UIMAD UR17, UR35, 0xd0, UR36 ;  /* 0x000000d0231178a4 */ /* 0x000fc4000f8e0224 */
[----:B------:R1:W2:Y:S01]  /*2330*/  @!P0 SYNCS.PHASECHK.TRANS64.TRYWAIT P3, [UR25], R2 ;  /* 0x00000002ff0085a7 */ /* 0x0002a20008061119 */
[----:B------:R-:W3:Y:S02]  /*2340*/  @!P0 SYNCS.PHASECHK.TRANS64.TRYWAIT P1, [UR12+0x68], R0 ;  /* 0x00006800ff0085a7 */ /* 0x000ee4000802110c */
[----:B---3--:R-:W-:-:S13]  /*2350*/  @!P0 PLOP3.LUT P2, PT, P1, PT, PT, 0x8, 0x80 ;  /* 0x000000000080881c */ /* 0x008fda0000f4e170 */
[----:B-12---:R-:W-:Y:S05]  /*2360*/  @!P2 BRA `(.L_x_38) ;  /* 0x000000000010a947 */ /* 0x006fea0003800000 */
[----:B------:R-:W-:-:S06]  /*2370*/  USHF.L.U32 UR13, UR13, 0x1f, URZ ;  /* 0x0000001f0d0d7899 */ /* 0x000fcc00080006ff */
[----:B------:R-:W-:-:S04]  /*2380*/  MOV R0, UR13 ;  /* 0x0000000d00007c02 */ /* 0x000fc80008000f00 */
[----:B------:R-:W1:Y:S02]  /*2390*/  SYNCS.PHASECHK.TRANS64.TRYWAIT P0, [UR12+0x68], R0 ;  /* 0x00006800ff0075a7 */ /* 0x000e64000800110c */
[----:B-1----:R-:W-:Y:S05]  /*23a0*/  @!P0 BRA `(.L_x_39) ;  /* 0x0000003800ec8947 */ /* 0x002fea0003800000 */
.L_x_38:
[----:B------:R-:W-:Y:S01]  /*23b0*/  UMOV UR29, URZ ;  /* 0x000000ff001d7c82 */ /* 0x000fe20008000000 */
.L_x_43:
[----:B--234-:R-:W-:Y:S05]  /*23c0*/  BRA.U UP0, `(.L_x_40) ;  /* 0x0000000100ac7547 */ /* 0x01cfea000b800000 */
[----:B------:R-:W-:Y:S02]  /*23d0*/  USHF.L.U32 UR25, UR33, 0xa, URZ ;  /* 0x0000000a21197899 */ /* 0x000fe400080006ff */
[----:B------:R-:W-:Y:S02]  /*23e0*/  ULEA UR58, UR33, UR18, 0x6 ;  /* 0x00000012213a7291 */ /* 0x000fe4000f8e30ff */
[----:B------:R-:W-:Y:S02]  /*23f0*/  UIADD3 UR16, UPT, UPT, UR25, 0x6, URZ ;  /* 0x0000000619107890 */ /* 0x000fe4000fffe0ff */
[----:B------:R-:W-:Y:S02]  /*2400*/  ULEA UR13, UR33, UR12, 0x3 ;  /* 0x0000000c210d7291 */ /* 0x000fe4000f8e18ff */
[----:B------:R-:W-:Y:S02]  /*2410*/  UIADD3 UR32, UPT, UPT, UR16, UR24, URZ ;  /* 0x0000001810207290 */ /* 0x000fe4000fffe0ff */
[----:B------:R-:W-:Y:S02]  /*2420*/  ULEA UR60, UR33, UR19, 0x5 ;  /* 0x00000013213c7291 */ /* 0x000fe4000f8e28ff */
[----:B------:R-:W-:Y:S02]  /*2430*/  UIADD3 UR56, UPT, UPT, UR58, 0x20, URZ ;  /* 0x000000203a387890 */ /* 0x000fe4000fffe0ff */
[----:B------:R-:W-:Y:S02]  /*2440*/  UIADD3 UR54, UPT, UPT, UR25, UR24, URZ ;  /* 0x0000001819367290 */ /* 0x000fe4000fffe0ff */
[----:B------:R-:W-:Y:S02]  /*2450*/  UIADD3 UR52, UPT, UPT, UR25, UR20, URZ ;  /* 0x0000001419347290 */ /* 0x000fe4000fffe0ff */
[----:B------:R-:W-:Y:S02]  /*2460*/  UIADD3 UR48, UPT, UPT, UR24, 0x2, UR25 ;  /* 0x0000000218307890 */ /* 0x000fe4000fffe019 */
[----:B------:R-:W-:Y:S02]  /*2470*/  UIADD3 UR46, UPT, UPT, UR20, 0x2, UR25 ;  /* 0x00000002142e7890 */ /* 0x000fe4000fffe019 */
[----:B------:R-:W-:Y:S02]  /*2480*/  UIADD3 UR42, UPT, UPT, UR24, 0x4, UR25 ;  /* 0x00000004182a7890 */ /* 0x000fe4000fffe019 */
[----:B------:R-:W-:Y:S02]  /*2490*/  UIADD3 UR62, UPT, UPT, UR20, 0x4, UR25 ;  /* 0x00000004143e7890 */ /* 0x000fe4000fffe019 */
[----:B------:R-:W-:Y:S02]  /*24a0*/  UIADD3 UR28, UPT, UPT, UR13, 0x30, URZ ;  /* 0x000000300d1c7890 */ /* 0x000fe4000fffe0ff */
[----:B------:R-:W-:Y:S01]  /*24b0*/  UIADD3 UR16, UPT, UPT, UR16, UR20, URZ ;  /* 0x0000001410107290 */ /* 0x000fe2000fffe0ff */
[----:B------:R-:W-:Y:S01]  /*24c0*/  UMOV UR61, 0x4008 ;  /* 0x00004008003d7882 */ /* 0x000fe20000000000 */
        /* <DEDUP_REMOVED lines=8> */
[----:B------:R-:W-:Y:S05]  /*2550*/  @P3 BRA `(.L_x_41) ;  /* 0x0000000000103947 */ /* 0x000fea0003800000 */
[----:B------:R-:W-:Y:S06]  /*2560*/  USHF.L.U32 UR25, UR34, 0x1f, URZ ;  /* 0x0000001f22197899 */ /* 0x000fec00080006ff */
[----:B-1----:R-:W-:Y:S04]  /*2570*/  MOV R0, UR25 ;  /* 0x0000001900007c02 */ /* 0x002fe80008000f00 */
[----:B------:R-:W1:Y:S02]  /*2580*/  SYNCS.PHASECHK.TRANS64.TRYWAIT P0, [UR13], R0 ;  /* 0x00000000ff0075a7 */ /* 0x000e64000800110d */
[----:B-1----:R-:W-:Y:S05]  /*2590*/  @!P0 BRA `(.L_x_42) ;  /* 0x0000003800908947 */ /* 0x002fea0003800000 */
.L_x_41:
[----:B------:R2:W-:Y:S01]  /*25a0*/  UTCCP.T.S.2CTA.4x32dp128bit tmem[UR36+0x1d0], gdesc[UR60] ;  /* 0x0001d03c240079e7 */ /* 0x0005e20009300000 */
[----:B------:R2:W-:Y:S01]  /*25b0*/  UTCCP.T.S.2CTA.4x32dp128bit tmem[UR36+0x1e0], gdesc[UR58] ;  /* 0x0001e03a240079e7 */ /* 0x0005e20009300000 */
[----:B------:R2:W-:Y:S01]  /*25c0*/  UTCCP.T.S.2CTA.4x32dp128bit tmem[UR36+0x1e4], gdesc[UR56] ;  /* 0x0001e438240079e7 */ /* 0x0005e20009300000 */
[----:B------:R2:W-:Y:S01]  /*25d0*/  UTCQMMA.2CTA gdesc[UR52], gdesc[UR54], tmem[UR17], tmem[UR50], idesc[UR51], tmem[UR10], UP4 ;  /* 0x000a323634007dea */ /* 0x0005e2000a200311 */
[----:B------:R-:W-:Y:S01]  /*25e0*/  UPLOP3.LUT UP4, UPT, UPT, UPT, UPT, 0x80, 0x8 ;  /* 0x000000000008789c */ /* 0x000fe20003f8f070 */
[----:B------:R2:W-:Y:S01]  /*25f0*/  UTCQMMA.2CTA gdesc[UR46], gdesc[UR48], tmem[UR17], tmem[UR44], idesc[UR45], tmem[UR8], UPT ;  /* 0x00082c302e007dea */ /* 0x0005e2000ba00311 */
[----:B------:R2:W-:Y:S01]  /*2600*/  UTCQMMA.2CTA gdesc[UR62], gdesc[UR42], tmem[UR17], tmem[UR40], idesc[UR41], tmem[UR6], UPT ;  /* 0x0006282a3e007dea */ /* 0x0005e2000ba00311 */
[----:B------:R-:W-:Y:S01]  /*2610*/  UMOV UR64, UR32 ;  /* 0x0000002000407c82 */ /* 0x000fe20008000000 */
[----:B------:R-:W-:Y:S01]  /*2620*/  UMOV UR65, 0x40004040 ;  /* 0x4000404000417882 */ /* 0x000fe20000000000 */
[----:B------:R-:W-:Y:S01]  /*2630*/  UMOV UR66, UR16 ;  /* 0x0000001000427c82 */ /* 0x000fe20008000000 */
[----:B------:R-:W-:Y:S02]  /*2640*/  UMOV UR67, 0x40004040 ;  /* 0x4000404000437882 */ /* 0x000fe40000000000 */
[----:B------:R2:W-:Y:S01]  /*2650*/  UTCQMMA.2CTA gdesc[UR66], gdesc[UR64], tmem[UR17], tmem[UR38], idesc[UR39], tmem[UR4], UPT ;  /* 0x0004264042007dea */ /* 0x0005e2000ba00311 */
[----:B------:R2:W-:Y:S01]  /*2660*/  UTCBAR.2CTA.MULTICAST [UR28], URZ, UR27 ;  /* 0x000000ff1c0073e9 */ /* 0x0005e2000820081b */
[----:B------:R-:W-:Y:S01]  /*2670*/  NOP ;  /* 0x0000000000007918 */ /* 0x000fe20000000000 */
.L_x_40:
[----:B------:R-:W-:Y:S01]  /*2680*/  UIADD3 UR33, UPT, UPT, UR33, 0x1, URZ ;  /* 0x0000000121217890 */ /* 0x000fe2000fffe0ff */
[----:B------:R-:W-:Y:S01]  /*2690*/  PLOP3.LUT P3, PT, PT, PT, PT, 0x80, 0x8 ;  /* 0x000000000008781c */ /* 0x000fe20003f6f070 */
[----:B------:R-:W-:Y:S02]  /*26a0*/  UISETP.GT.U32.AND UP3, UPT, UR29, 0x1e, UPT ;  /* 0x0000001e1d00788c */ /* 0x000fe4000bf64070 */
[----:B------:R-:W-:Y:S02]  /*26b0*/  UISETP.NE.AND UP2, UPT, UR33, 0x6, UPT ;  /* 0x000000062100788c */ /* 0x000fe4000bf45270 */
[----:B------:R-:W-:Y:S02]  /*26c0*/  UISETP.NE.OR UP3, UPT, UR23, URZ, UP3 ;  /* 0x000000ff1700728c */ /* 0x000fe40009f65670 */
[----:B------:R-:W-:Y:S02]  /*26d0*/  USEL UR13, URZ, 0x1, UP2 ;  /* 0x00000001ff0d7887 */ /* 0x000fe40009000000 */
[----:B------:R-:W-:Y:S02]  /*26e0*/  USEL UR33, UR33, URZ, UP2 ;  /* 0x000000ff21217287 */ /* 0x000fe40009000000 */
[----:B------:R-:W-:Y:S01]  /*26f0*/  ULOP3.LUT UR34, UR34, UR13, URZ, 0x3c, !UPT ;  /* 0x0000000d22227292 */ /* 0x000fe2000f8e3cff */
[----:B------:R-:W-:Y:S01]  /*2700*/  PLOP3.LUT P0, PT, PT, PT, UP3, 0x80, 0x8 ;  /* 0x000000000008781c */ /* 0x000fe20003f0f038 */
[----:B------:R-:W-:Y:S03]  /*2710*/  UIADD3 UR29, UPT, UPT, UR29, 0x1, URZ ;  /* 0x000000011d1d7890 */ /* 0x000fe6000fffe0ff */
[----:B------:R-:W-:Y:S02]  /*2720*/  @!UP3 USHF.L.U32 UR13, UR34, 0x1f, URZ ;  /* 0x0000001f220db899 */ /* 0x000fe400080006ff */
[----:B------:R-:W-:Y:S02]  /*2730*/  @!UP3 ULEA UR16, UR33, UR12, 0x3 ;  /* 0x0000000c2110b291 */ /* 0x000fe4000f8e18ff */
[----:B------:R-:W-:Y:S02]  /*2740*/  UISETP.NE.AND UP2, UPT, UR29, 0x20, UPT ;  /* 0x000000201d00788c */ /* 0x000fe4000bf45270 */
[----:B-1----:R-:W-:Y:S05]  /*2750*/  IMAD.U32 R0, RZ, RZ, UR13 ;  /* 0x0000000dff007e24 */ /* 0x002fea000f8e00ff */
[----:B------:R3:W4:Y:S02]  /*2760*/  @!P0 SYNCS.PHASECHK.TRANS64.TRYWAIT P3, [UR16], R0 ;  /* 0x00000000ff0085a7 */ /* 0x0007240008061110 */
[----:B------:R-:W-:Y:S05]  /*2770*/  BRA.U UP2, `(.L_x_43) ;  /* 0xfffffffd02107547 */ /* 0x000fea000b83ffff */
[----:B------:R-:W-:Y:S02]  /*2780*/  LEA R2, R5, UR12, 0x3 ;  /* 0x0000000c05027c11 */ /* 0x000fe4000f8e18ff */
[----:B------:R-:W-:Y:S01]  /*2790*/  SHF.L.U32 R3, R4, 0x1f, RZ ;  /* 0x0000001f04037819 */ /* 0x000fe200000006ff */
[----:B------:R-:W-:Y:S06]  /*27a0*/  BRA.U UP1, `(.L_x_44) ;  /* 0x0000000101187547 */ /* 0x000fec000b800000 */
[----:B------:R-:W-:-:S06]  /*27b0*/  USHF.L.U32 UR13, UR35, 0x1f, URZ ;  /* 0x0000001f230d7899 */ /* 0x000fcc00080006ff */
[----:B---3--:R-:W-:Y:S01]  /*27c0*/  MOV R0, UR13 ;  /* 0x0000000d00007c02 */ /* 0x008fe20008000f00 */
[----:B------:R-:W-:Y:S02]  /*27d0*/  UMOV UR13, 0x3 ;  /* 0x00000003000d7882 */ /* 0x000fe40000000000 */
[----:B------:R1:W-:Y:S01]  /*27e0*/  UTCBAR.2CTA.MULTICAST [UR26], URZ, UR13 ;  /* 0x000000ff1a0073e9 */ /* 0x0003e2000820080d */
[----:B------:R1:W-:Y:S01]  /*27f0*/  SYNCS.PHASECHK.TRANS64.TRYWAIT PT, [UR12+0x68], R0 ;  /* 0x00006800ff0075a7 */ /* 0x0003e200080e110c */
[----:B------:R-:W-:Y:S02]  /*2800*/  NOP ;  /* 0x0000000000007918 */ /* 0x000fe40000000000 */
.L_x_44:
[----:B------:R-:W5:Y:S02]  /*2810*/  SYNCS.PHASECHK.TRANS64.TRYWAIT P0, [R2+URZ+0x70], R3 ;  /* 0x00007003020075a7 */ /* 0x000f6400080011ff */
[----:B-----5:R-:W-:Y:S05]  /*2820*/  @!P0 BRA `(.L_x_45) ;  /* 0x00000038000c8947 */ /* 0x020fea0003800000 */
.L_x_104:
[C---:B-1-3--:R-:W-:Y:S01]  /*2830*/  LEA R0, R5.reuse, UR12, 0x4 ;  /* 0x0000000c05007c11 */ /* 0x04afe2000f8e20ff */
[----:B------:R-:W-:Y:S01]  /*2840*/  VIADD R5, R5, 0x1 ;  /* 0x0000000105057836 */ /* 0x000fe20000000000 */
[----:B------:R-:W-:Y:S01]  /*2850*/  UMOV UR13, UR35 ;  /* 0x00000023000d7c82 */ /* 0x000fe20008000000 */
[----:B------:R-:W-:-:S03]  /*2860*/  IMAD.MOV.U32 R3, RZ, RZ, 0x1 ;  /* 0x00000001ff037424 */ /* 0x000fc600078e00ff */
[----:B------:R-:W1:Y:S01]  /*2870*/  LDS R0, [R0+0x3781c] ;  /* 0x03781c0000007984 */ /* 0x000e620000000800 */
[C---:B------:R-:W-:Y:S01]  /*2880*/  ISETP.NE.AND P1, PT, R5.reuse, 0x2, PT ;  /* 0x000000020500780c */ /* 0x040fe20003f25270 */
[----:B------:R3:W-:Y:S06]  /*2890*/  MEMBAR.ALL.CTA ;  /* 0x0000000000007992 */ /* 0x0007ec0000008000 */
[----:B---3--:R-:W3:Y:S01]  /*28a0*/  FENCE.VIEW.ASYNC.S ;  /* 0x00000000000073c6 */ /* 0x008ee20000000000 */
[----:B------:R-:W-:Y:S01]  /*28b0*/  SEL R5, R5, RZ, P1 ;  /* 0x000000ff05057207 */ /* 0x000fe20000800000 */
[----:B---3--:R3:W-:Y:S01]  /*28c0*/  SYNCS.ARRIVE.TRANS64.ART0 RZ, [R2+URZ+0x80], R3 ;  /* 0x0000800302ff79a7 */ /* 0x0087e200085000ff */
[----:B-1----:R-:W-:-:S02]  /*28d0*/  ISETP.NE.AND P0, PT, R0, 0x1, PT ;  /* 0x000000010000780c */ /* 0x002fc40003f05270 */
[----:B---3--:R-:W-:-:S04]  /*28e0*/  SEL R3, RZ, 0x1, P1 ;  /* 0x00000001ff037807 */ /* 0x008fc80000800000 */
[----:B------:R-:W-:-:S07]  /*28f0*/  LOP3.LUT R4, R4, R3, RZ, 0x3c, !PT ;  /* 0x0000000304047212 */ /* 0x000fce00078e3cff */
[----:B------:R-:W-:Y:S05]  /*2900*/  @!P0 BRA `(.L_x_46) ;  /* 0xfffffff8005c8947 */ /* 0x000fea000383ffff */
.L_x_37:
[----:B------:R-:W-:-:S09]  /*2910*/  UISETP.NE.AND UP0, UPT, UR15, URZ, UPT ;  /* 0x000000ff0f00728c */ /* 0x000fd2000bf05270 */
[----:B------:R-:W-:Y:S05]  /*2920*/  BRA.U UP0, `(.L_x_47) ;  /* 0x00000001006c7547 */ /* 0x000fea000b800000 */
[----:B------:R-:W-:Y:S01]  /*2930*/  USHF.L.U32 UR35, UR35, 0x1f, URZ ;  /* 0x0000001f23237899 */ /* 0x000fe200080006ff */
[----:B------:R-:W-:-:S05]  /*2940*/  MOV R0, UR12 ;  /* 0x0000000c00007c02 */ /* 0x000fca0008000f00 */
[----:B------:R-:W-:Y:S02]  /*2950*/  MOV R2, UR35 ;  /* 0x0000002300027c02 */ /* 0x000fe40008000f00 */
[----:B------:R-:W-:-:S04]  /*2960*/  MOV R3, UR35 ;  /* 0x0000002300037c02 */ /* 0x000fc80008000f00 */
[----:B------:R3:W1:Y:S03]  /*2970*/  SYNCS.PHASECHK.TRANS64.TRYWAIT P0, [R0+URZ+0x68], R3 ;  /* 0x00006803000075a7 */ /* 0x00066600080011ff */
[----:B-1----:R-:W-:Y:S05]  /*2980*/  @!P0 NANOSLEEP.SYNCS 0x989680 ;  /* 0x009896800000895d */ /* 0x002fea0003900000 */
[----:B------:R-:W1:Y:S02]  /*2990*/  @!P0 SYNCS.PHASECHK.TRANS64 P0, [R0+URZ+0x68], R3 ;  /* 0x00006803000085a7 */ /* 0x000e6400080010ff */
[----:B-1----:R-:W-:Y:S05]  /*29a0*/  @P0 BRA `(.L_x_47) ;  /* 0x00000000004c0947 */ /* 0x002fea0003800000 */
.L_x_48:
[----:B-1----:R1:W2:Y:S02]  /*29b0*/  SYNCS.PHASECHK.TRANS64.TRYWAIT P0, [R0+URZ+0x68], R3 ;  /* 0x00006803000075a7 */ /* 0x0022a400080011ff */
[----:B--2---:R-:W-:Y:S05]  /*29c0*/  @!P0 NANOSLEEP.SYNCS 0x989680 ;  /* 0x009896800000895d */ /* 0x004fea0003900000 */
[----:B------:R-:W2:Y:S02]  /*29d0*/  @!P0 SYNCS.PHASECHK.TRANS64 P0, [R0+URZ+0x68], R3 ;  /* 0x00006803000085a7 */ /* 0x000ea400080010ff */
[----:B--2---:R-:W-:Y:S05]  /*29e0*/  @!P0 BRA `(.L_x_48) ;  /* 0xfffffffc00f08947 */ /* 0x004fea000383ffff */
[----:B------:R-:W-:Y:S05]  /*29f0*/  BRA `(.L_x_47) ;  /* 0x0000000000387947 */ /* 0x000fea0003800000 */
.L_x_35:
[----:B------:R-:W-:-:S13]  /*2a00*/  ISETP.NE.AND P0, PT, R86, RZ, PT ;  /* 0x000000ff5600720c */ /* 0x000fda0003f05270 */
[----:B------:R-:W-:Y:S05]  /*2a10*/  @P0 BRA `(.L_x_49) ;  /* 0x00000000002c0947 */ /* 0x000fea0003800000 */
[----:B------:R-:W4:Y:S01]  /*2a20*/  S2UR UR5, SR_CgaCtaId ;  /* 0x00000000000579c3 */ /* 0x000f220000008800 */
[----:B-1----:R-:W-:Y:S01]  /*2a30*/  UMOV UR6, 0x400 ;  /* 0x0000040000067882 */ /* 0x002fe20000000000 */
[----:B------:R-:W-:Y:S01]  /*2a40*/  UMOV UR4, 0x20 ;  /* 0x0000002000047882 */ /* 0x000fe20000000000 */
[----:B------:R-:W-:Y:S01]  /*2a50*/  ELECT P0, URZ, PT ;  /* 0x0000000000ff782f */ /* 0x000fe20003800000 */
[----:B----4-:R-:W-:Y:S02]  /*2a60*/  ULEA UR5, UR5, UR6, 0x18 ;  /* 0x0000000605057291 */ /* 0x010fe4000f8ec0ff */
[----:B------:R-:W-:-:S04]  /*2a70*/  UIADD3 UR6, UPT, UPT, -UR4, 0x100000, URZ ;  /* 0x0010000004067890 */ /* 0x000fc8000fffe1ff */
[----:B------:R-:W-:Y:S02]  /*2a80*/  USHF.L.U32 UR7, UR6, 0xb, URZ ;  /* 0x0000000b06077899 */ /* 0x000fe400080006ff */
[----:B------:R-:W-:Y:S01]  /*2a90*/  USHF.L.U32 UR6, UR6, 0x1, URZ ;  /* 0x0000000106067899 */ /* 0x000fe200080006ff */
[----:B------:R-:W1:Y:S11]  /*2aa0*/  FENCE.VIEW.ASYNC.S ;  /* 0x00000000000073c6 */ /* 0x000e760000000000 */
[----:B-1----:R4:W1:Y:S02]  /*2ab0*/  SYNCS.EXCH.64 URZ, [UR5+0x90], UR6 ;  /* 0x0000900605ff75b2 */ /* 0x0028640008000100 */
[----:B----4-:R-:W-:Y:S01]  /*2ac0*/  NOP ;  /* 0x0000000000007918 */ /* 0x010fe20000000000 */
.L_x_49:
[----:B------:R-:W-:Y:S01]  /*2ad0*/  NOP ;  /* 0x0000000000007918 */ /* 0x000fe20000000000 */
.L_x_47:
[C---:B------:R-:W-:Y:S02]  /*2ae0*/  ISETP.NE.AND P0, PT, R86.reuse, RZ, PT ;  /* 0x000000ff5600720c */ /* 0x040fe40003f05270 */
[----:B------:R-:W-:-:S11]  /*2af0*/  ISETP.GT.AND P1, PT, R86, 0x3, PT ;  /* 0x000000035600780c */ /* 0x000fd60003f24270 */
[----:B------:R-:W-:Y:S05]  /*2b00*/  @P0 BRA `(.L_x_50) ;  /* 0x00000000002c0947 */ /* 0x000fea0003800000 */
[----:B--2---:R-:W2:Y:S01]  /*2b10*/  S2UR UR5, SR_CgaCtaId ;  /* 0x00000000000579c3 */ /* 0x004ea20000008800 */
[----:B-1----:R-:W-:Y:S01]  /*2b20*/  UMOV UR6, 0x400 ;  /* 0x0000040000067882 */ /* 0x002fe20000000000 */
[----:B------:R-:W-:Y:S01]  /*2b30*/  UMOV UR4, 0x20 ;  /* 0x0000002000047882 */ /* 0x000fe20000000000 */
[----:B------:R-:W-:Y:S01]  /*2b40*/  ELECT P2, URZ, PT ;  /* 0x0000000000ff782f */ /* 0x000fe20003840000 */
[----:B--2---:R-:W-:Y:S02]  /*2b50*/  ULEA UR5, UR5, UR6, 0x18 ;  /* 0x0000000605057291 */ /* 0x004fe4000f8ec0ff */
[----:B------:R-:W-:-:S04]  /*2b60*/  UIADD3 UR6, UPT, UPT, -UR4, 0x100000, URZ ;  /* 0x0010000004067890 */ /* 0x000fc8000fffe1ff */
[----:B------:R-:W-:Y:S02]  /*2b70*/  USHF.L.U32 UR7, UR6, 0xb, URZ ;  /* 0x0000000b06077899 */ /* 0x000fe400080006ff */
[----:B------:R-:W-:Y:S01]  /*2b80*/  USHF.L.U32 UR6, UR6, 0x1, URZ ;  /* 0x0000000106067899 */ /* 0x000fe200080006ff */
[----:B------:R-:W1:Y:S11]  /*2b90*/  FENCE.VIEW.ASYNC.S ;  /* 0x00000000000073c6 */ /* 0x000e760000000000 */
[----:B-1----:R1:W2:Y:S01]  /*2ba0*/  SYNCS.EXCH.64 URZ, [UR5+0x90], UR6 ;  /* 0x0000900605ff75b2 */ /* 0x0022a20008000100 */
[----:B------:R-:W-:Y:S01]  /*2bb0*/  NOP ;  /* 0x0000000000007918 */ /* 0x000fe20000000000 */
.L_x_50:
[----:B------:R-:W-:Y:S01]  /*2bc0*/  NOP ;  /* 0x0000000000007918 */ /* 0x000fe20000000000 */
[----:B------:R-:W-:Y:S01]  /*2bd0*/  @P1 NOP ;  /* 0x0000000000001918 */ /* 0x000fe20000000000 */
[----:B------:R-:W-:Y:S05]  /*2be0*/  @P1 BRA `(.L_x_51) ;  /* 0x0000003000041947 */ /* 0x000fea0003800000 */
[----:B------:R-:W-:Y:S05]  /*2bf0*/  @P0 BRA `(.L_x_52) ;  /* 0x00000000002c0947 */ /* 0x000fea0003800000 */
[----:B-12---:R-:W1:Y:S01]  /*2c00*/  S2UR UR5, SR_CgaCtaId ;  /* 0x00000000000579c3 */ /* 0x006e620000008800 */
[----:B------:R-:W-:Y:S01]  /*2c10*/  UMOV UR6, 0x400 ;  /* 0x0000040000067882 */ /* 0x000fe20000000000 */
[----:B------:R-:W-:Y:S01]  /*2c20*/  UMOV UR4, 0x20 ;  /* 0x0000002000047882 */ /* 0x000fe20000000000 */
[----:B------:R-:W-:Y:S01]  /*2c30*/  ELECT P1, URZ, PT ;  /* 0x0000000000ff782f */ /* 0x000fe20003820000 */
[----:B-1----:R-:W-:Y:S02]  /*2c40*/  ULEA UR5, UR5, UR6, 0x18 ;  /* 0x0000000605057291 */ /* 0x002fe4000f8ec0ff */
[----:B------:R-:W-:-:S04]  /*2c50*/  UIADD3 UR6, UPT, UPT, -UR4, 0x100000, URZ ;  /* 0x0010000004067890 */ /* 0x000fc8000fffe1ff */
[----:B------:R-:W-:Y:S02]  /*2c60*/  USHF.L.U32 UR7, UR6, 0xb, URZ ;  /* 0x0000000b06077899 */ /* 0x000fe400080006ff */
[----:B------:R-:W-:Y:S01]  /*2c70*/  USHF.L.U32 UR6, UR6, 0x1, URZ ;  /* 0x0000000106067899 */ /* 0x000fe200080006ff */
[----:B------:R-:W1:Y:S11]  /*2c80*/  FENCE.VIEW.ASYNC.S ;  /* 0x00000000000073c6 */ /* 0x000e760000000000 */
[----:B-1----:R1:W2:Y:S01]  /*2c90*/  SYNCS.EXCH.64 URZ, [UR5+0x90], UR6 ;  /* 0x0000900605ff75b2 */ /* 0x0022a20008000100 */
[----:B------:R-:W-:Y:S01]  /*2ca0*/  NOP ;  /* 0x0000000000007918 */ /* 0x000fe20000000000 */
.L_x_52:
[----:B------:R-:W-:Y:S01]  /*2cb0*/  NOP ;  /* 0x0000000000007918 */ /* 0x000fe20000000000 */
[----:B------:R-:W-:Y:S05]  /*2cc0*/  @P0 BRA `(.L_x_53) ;  /* 0x00000004008c0947 */ /* 0x000fea0003800000 */
[----:B------:R-:W5:Y:S01]  /*2cd0*/  S2R R5, SR_CgaCtaId ;  /* 0x0000000000057919 */ /* 0x000f620000008800 */
[----:B-12---:R-:W-:Y:S01]  /*2ce0*/  NOP ;  /* 0x0000000000007918 */ /* 0x006fe20000000000 */
[----:B---3--:R-:W-:Y:S02]  /*2cf0*/  MOV R0, 0x40 ;  /* 0x0000004000007802 */ /* 0x008fe40000000f00 */
[----:B------:R-:W-:Y:S02]  /*2d00*/  MOV R4, 0x400 ;  /* 0x0000040000047802 */ /* 0x000fe40000000f00 */
[C---:B-----5:R-:W-:Y:S02]  /*2d10*/  LEA R0, R5.reuse, R0, 0x18 ;  /* 0x0000000005007211 */ /* 0x060fe400078ec0ff */
[----:B------:R-:W-:-:S04]  /*2d20*/  LEA R4, R5, R4, 0x18 ;  /* 0x0000000405047211 */ /* 0x000fc800078ec0ff */
[----:B------:R-:W1:Y:S02]  /*2d30*/  LDS.U8 R0, [R0] ;  /* 0x0000000000007984 */ /* 0x000e640000000000 */
[----:B-1----:R-:W-:-:S13]  /*2d40*/  ISETP.NE.AND P0, PT, R0, RZ, PT ;  /* 0x000000ff0000720c */ /* 0x002fda0003f05270 */
[----:B------:R-:W-:Y:S05]  /*2d50*/  @P0 BRA `(.L_x_54) ;  /* 0x0000000400500947 */ /* 0x000fea0003800000 */
[C---:B------:R-:W-:Y:S02]  /*2d60*/  LOP3.LUT R0, R5.reuse, 0x1, RZ, 0xc0, !PT ;  /* 0x0000000105007812 */ /* 0x040fe400078ec0ff */
[----:B------:R-:W-:Y:S02]  /*2d70*/  LOP3.LUT R10, R5, 0x1, RZ, 0x3c, !PT ;  /* 0x00000001050a7812 */ /* 0x000fe400078e3cff */
[----:B------:R-:W-:-:S13]  /*2d80*/  ISETP.NE.U32.AND P1, PT, R0, 0x1, PT ;  /* 0x000000010000780c */ /* 0x000fda0003f25070 */
[----:B------:R-:W-:Y:S05]  /*2d90*/  @!P1 BRA `(.L_x_55) ;  /* 0x0000000000c49947 */ /* 0x000fea0003800000 */
[----:B------:R-:W-:Y:S01]  /*2da0*/  ELECT P0, URZ, PT ;  /* 0x0000000000ff782f */ /* 0x000fe20003800000 */
[----:B------:R-:W-:-:S12]  /*2db0*/  BSSY B0, `(.L_x_55) ;  /* 0x000002f000007945 */ /* 0x000fd80003800000 */
[----:B------:R-:W-:Y:S05]  /*2dc0*/  @!P0 BRA `(.L_x_56) ;  /* 0x0000000000b48947 */ /* 0x000fea0003800000 */
[----:B------:R-:W-:-:S05]  /*2dd0*/  UMOV UR4, 0x10 ;  /* 0x0000001000047882 */ /* 0x000fca0000000000 */
[----:B------:R-:W-:Y:S04]  /*2de0*/  DEPBAR.LE SB1, 0x36 ;  /* 0x00009d800000791a */ /* 0x000fe80000000000 */
[----:B------:R-:W1:Y:S02]  /*2df0*/  UTCATOMSWS.2CTA.FIND_AND_SET.ALIGN UP0, UR4, UR4 ;  /* 0x00000004000475e3 */ /* 0x000e640008200800 */
[----:B-1----:R-:W-:Y:S01]  /*2e00*/  PLOP3.LUT P0, PT, PT, PT, UP0, 0x80, 0x8 ;  /* 0x000000000008781c */ /* 0x002fe20003f0f008 */
[----:B------:R-:W-:-:S03]  /*2e10*/  IMAD.U32 R13, RZ, RZ, UR4 ;  /* 0x00000004ff0d7e24 */ /* 0x000fc6000f8e00ff */
[----:B------:R-:W-:-:S04]  /*2e20*/  SEL R0, RZ, 0xffffffff, !P0 ;  /* 0xffffffffff007807 */ /* 0x000fc80004000000 */
[----:B------:R-:W-:-:S13]  /*2e30*/  ISETP.NE.AND P0, PT, R0, RZ, PT ;  /* 0x000000ff0000720c */ /* 0x000fda0003f05270 */
[----:B------:R-:W-:Y:S05]  /*2e40*/  @P0 BRA `(.L_x_57) ;  /* 0x0000000000240947 */ /* 0x000fea0003800000 */
.L_x_58:
[----:B------:R-:W-:Y:S05]  /*2e50*/  NANOSLEEP 0x64 ;  /* 0x000000640000795d */ /* 0x000fea0003800000 */
[----:B------:R-:W-:-:S05]  /*2e60*/  UMOV UR4, 0x10 ;  /* 0x0000001000047882 */ /* 0x000fca0000000000 */
[----:B------:R-:W-:Y:S04]  /*2e70*/  DEPBAR.LE SB1, 0x36 ;  /* 0x00009d800000791a */ /* 0x000fe80000000000 */
[----:B------:R-:W1:Y:S02]  /*2e80*/  UTCATOMSWS.2CTA.FIND_AND_SET.ALIGN UP0, UR4, UR4 ;  /* 0x00000004000475e3 */ /* 0x000e640008200800 */
[----:B-1----:R-:W-:Y:S01]  /*2e90*/  PLOP3.LUT P0, PT, PT, PT, UP0, 0x80, 0x8 ;  /* 0x000000000008781c */ /* 0x002fe20003f0f008 */
[----:B------:R-:W-:-:S03]  /*2ea0*/  IMAD.U32 R13, RZ, RZ, UR4 ;  /* 0x00000004ff0d7e24 */ /* 0x000fc6000f8e00ff */
[----:B------:R-:W-:-:S04]  /*2eb0*/  SEL R0, RZ, 0xffffffff, !P0 ;  /* 0xffffffffff007807 */ /* 0x000fc80004000000 */
[----:B------:R-:W-:-:S13]  /*2ec0*/  ISETP.NE.AND P0, PT, R0, RZ, PT ;  /* 0x000000ff0000720c */ /* 0x000fda0003f05270 */
[----:B------:R-:W-:Y:S05]  /*2ed0*/  @!P0 BRA `(.L_x_58) ;  /* 0xfffffffc00dc8947 */ /* 0x000fea000383ffff */
.L_x_57:
[----:B------:R-:W-:Y:S01]  /*2ee0*/  MOV R0, 0x60 ;  /* 0x0000006000007802 */ /* 0x000fe20000000f00 */
[----:B------:R-:W-:Y:S02]  /*2ef0*/  VIADD R7, R4, 0x98 ;  /* 0x0000009804077836 */ /* 0x000fe40000000000 */
[----:B------:R-:W-:Y:S01]  /*2f00*/  IMAD.MOV.U32 R8, RZ, RZ, 0x4 ;  /* 0x00000004ff087424 */ /* 0x000fe200078e00ff */
[----:B------:R-:W-:Y:S02]  /*2f10*/  LEA R11, R5, R0, 0x18 ;  /* 0x00000000050b7211 */ /* 0x000fe400078ec0ff */
[----:B------:R-:W-:-:S03]  /*2f20*/  MOV R0, 0x58 ;  /* 0x0000005800007802 */ /* 0x000fc60000000f00 */
[----:B------:R-:W1:Y:S01]  /*2f30*/  LDS R14, [R11] ;  /* 0x000000000b0e7984 */ /* 0x000e620000000800 */
[----:B------:R-:W-:Y:S01]  /*2f40*/  LEA R3, R5, R0, 0x18 ;  /* 0x0000000005037211 */ /* 0x000fe200078ec0ff */
[----:B-1----:R-:W-:-:S04]  /*2f50*/  IMAD.U32 R14, R14, -0x80000000, RZ ;  /* 0x800000000e0e7824 */ /* 0x002fc800078e00ff */
[----:B------:R-:W1:Y:S02]  /*2f60*/  SYNCS.PHASECHK.TRANS64.TRYWAIT P0, [R3+URZ], R14 ;  /* 0x0000000e030075a7 */ /* 0x000e6400080011ff */
[----:B-1----:R-:W-:Y:S05]  /*2f70*/  @P0 BRA `(.L_x_59) ;  /* 0x0000000000080947 */ /* 0x002fea0003800000 */
[----:B------:R-:W1:Y:S02]  /*2f80*/  SYNCS.PHASECHK.TRANS64.TRYWAIT P0, [R3+URZ], R14 ;  /* 0x0000000e030075a7 */ /* 0x000e6400080011ff */
[----:B-1----:R-:W-:Y:S05]  /*2f90*/  @!P0 BRA `(.L_x_60) ;  /* 0x00000030004c8947 */ /* 0x002fea0003800000 */
.L_x_59:
[C---:B-1----:R-:W-:Y:S01]  /*2fa0*/  PRMT R3, R10.reuse, 0x654, R3 ;  /* 0x000006540a037816 */ /* 0x042fe20000000003 */
[C---:B------:R-:W-:Y:S01]  /*2fb0*/  IMAD.SHL.U32 R9, R13.reuse, 0x20, RZ ;  /* 0x000000200d097824 */ /* 0x040fe200078e00ff */
[----:B------:R-:W-:Y:S01]  /*2fc0*/  PRMT R2, R10, 0x654, R7 ;  /* 0x000006540a027816 */ /* 0x000fe20000000007 */
[----:B------:R-:W-:Y:S01]  /*2fd0*/  IMAD.MOV.U32 R6, RZ, RZ, 0xffff ;  /* 0x0000ffffff067424 */ /* 0x000fe200078e00ff */
[----:B------:R1:W-:Y:S01]  /*2fe0*/  SYNCS.ARRIVE.TRANS64.RED RZ, [R3+URZ], R8 ;  /* 0x0000000803ff79a7 */ /* 0x0003e200080004ff */
[----:B------:R-:W-:Y:S01]  /*2ff0*/  IMAD.MOV.U32 R0, RZ, RZ, 0x1 ;  /* 0x00000001ff007424 */ /* 0x000fe200078e00ff */
[----:B------:R2:W-:Y:S01]  /*3000*/  STS [R4+0x98], R9 ;  /* 0x0000980904007388 */ /* 0x0005e20000000800 */
[----:B------:R-:W-:Y:S01]  /*3010*/  VIADD R7, R13, 0x10 ;  /* 0x000000100d077836 */ /* 0x000fe20000000000 */
[----:B------:R-:W-:Y:S02]  /*3020*/  SHF.L.U32 R6, R6, R13, RZ ;  /* 0x0000000d06067219 */ /* 0x000fe400000006ff */
[----:B------:R2:W-:Y:S02]  /*3030*/  STAS [R2.64], R13 ;  /* 0x0000000d02007dbd */ /* 0x0005e4000c0008ff */
[----:B------:R-:W-:-:S04]  /*3040*/  SHF.L.U32 R7, R0, R7, RZ ;  /* 0x0000000700077219 */ /* 0x000fc800000006ff */
[----:B------:R-:W-:Y:S02]  /*3050*/  LOP3.LUT R6, R7, R6, RZ, 0xfc, !PT ;  /* 0x0000000607067212 */ /* 0x000fe400078efcff */
[----:B-1----:R-:W-:-:S04]  /*3060*/  MOV R8, 0x50 ;  /* 0x0000005000087802 */ /* 0x002fc80000000f00 */
[----:B------:R-:W-:-:S05]  /*3070*/  LEA R7, R5, R8, 0x18 ;  /* 0x0000000805077211 */ /* 0x000fca00078ec0ff */
[----:B------:R2:W-:Y:S04]  /*3080*/  ATOMS.OR RZ, [R7], R6 ;  /* 0x0000000607ff738c */ /* 0x0005e80003000000 */
[----:B------:R2:W-:Y:S02]  /*3090*/  ATOMS.XOR RZ, [R11], R0 ;  /* 0x000000000bff738c */ /* 0x0005e40003800000 */
.L_x_56:
[----:B------:R-:W-:Y:S05]  /*30a0*/  BSYNC B0 ;  /* 0x0000000000007941 */ /* 0x000fea0003800000 */
.L_x_55:
[----:B------:R-:W-:Y:S05]  /*30b0*/  @P1 BRA `(.L_x_61) ;  /* 0x0000000000881947 */ /* 0x000fea0003800000 */
[----:B------:R-:W-:Y:S05]  /*30c0*/  WARPSYNC.ALL ;  /* 0x0000000000007948 */ /* 0x000fea0003800000 */
[----:B------:R-:W-:Y:S01]  /*30d0*/  NOP ;  /* 0x0000000000007918 */ /* 0x000fe20000000000 */
[----:B------:R-:W-:-:S13]  /*30e0*/  ELECT P0, URZ, PT ;  /* 0x0000000000ff782f */ /* 0x000fda0003800000 */
[----:B------:R-:W-:Y:S05]  /*30f0*/  @!P0 BRA `(.L_x_61) ;  /* 0x0000000000788947 */ /* 0x000fea0003800000 */
[----:B--2---:R-:W-:Y:S02]  /*3100*/  MOV R0, 0x60 ;  /* 0x0000006000007802 */ /* 0x004fe40000000f00 */
[----:B------:R-:W-:Y:S02]  /*3110*/  MOV R2, 0x58 ;  /* 0x0000005800027802 */ /* 0x000fe40000000f00 */
[C---:B------:R-:W-:Y:S02]  /*3120*/  LEA R7, R5.reuse, R0, 0x18 ;  /* 0x0000000005077211 */ /* 0x040fe400078ec0ff */
[----:B------:R-:W-:-:S03]  /*3130*/  LEA R3, R5, R2, 0x18 ;  /* 0x0000000205037211 */ /* 0x000fc600078ec0ff */
[----:B------:R-:W1:Y:S02]  /*3140*/  LDS R0, [R7] ;  /* 0x0000000007007984 */ /* 0x000e640000000800 */
[----:B-1----:R-:W-:-:S04]  /*3150*/  IMAD.U32 R8, R0, -0x80000000, RZ ;  /* 0x8000000000087824 */ /* 0x002fc800078e00ff */
[----:B------:R-:W1:Y:S02]  /*3160*/  SYNCS.PHASECHK.TRANS64.TRYWAIT P0, [R3+URZ], R8 ;  /* 0x00000008030075a7 */ /* 0x000e6400080011ff */
[----:B-1----:R-:W-:Y:S05]  /*3170*/  @P0 BRA `(.L_x_62) ;  /* 0x0000000000080947 */ /* 0x002fea0003800000 */
[----:B------:R-:W1:Y:S02]  /*3180*/  SYNCS.PHASECHK.TRANS64.TRYWAIT P0, [R3+URZ], R8 ;  /* 0x00000008030075a7 */ /* 0x000e6400080011ff */
[----:B-1----:R-:W-:Y:S05]  /*3190*/  @!P0 BRA `(.L_x_63) ;  /* 0x0000002c00e48947 */ /* 0x002fea0003800000 */
.L_x_62:
[----:B------:R-:W2:Y:S01]  /*31a0*/  LDS R13, [R4+0x98] ;  /* 0x00009800040d7984 */ /* 0x000ea20000000800 */
[----:B------:R-:W-:Y:S01]  /*31b0*/  IMAD.MOV.U32 R2, RZ, RZ, 0xffff ;  /* 0x0000ffffff027424 */ /* 0x000fe200078e00ff */
[----:B-1----:R-:W-:Y:S01]  /*31c0*/  PRMT R3, R10, 0x654, R3 ;  /* 0x000006540a037816 */ /* 0x002fe20000000003 */
[----:B------:R-:W-:Y:S02]  /*31d0*/  IMAD.MOV.U32 R0, RZ, RZ, 0x1 ;  /* 0x00000001ff007424 */ /* 0x000fe400078e00ff */
[C---:B--2---:R-:W-:Y:S01]  /*31e0*/  IMAD.SHL.U32 R11, R13.reuse, 0x20, RZ ;  /* 0x000000200d0b7824 */ /* 0x044fe200078e00ff */
[----:B------:R-:W-:Y:S01]  /*31f0*/  SHF.L.U32 R2, R2, R13, RZ ;  /* 0x0000000d02027219 */ /* 0x000fe200000006ff */
[----:B------:R-:W-:-:S03]  /*3200*/  VIADD R9, R13, 0x10 ;  /* 0x000000100d097836 */ /* 0x000fc60000000000 */
[----:B------:R1:W-:Y:S01]  /*3210*/  STS [R4+0x98], R11 ;  /* 0x0000980b04007388 */ /* 0x0003e20000000800 */
[----:B------:R-:W-:Y:S02]  /*3220*/  MOV R6, 0x50 ;  /* 0x0000005000067802 */ /* 0x000fe40000000f00 */
[----:B------:R-:W-:Y:S02]  /*3230*/  SHF.L.U32 R9, R0, R9, RZ ;  /* 0x0000000900097219 */ /* 0x000fe400000006ff */
[----:B------:R-:W-:Y:S02]  /*3240*/  LEA R5, R5, R6, 0x18 ;  /* 0x0000000605057211 */ /* 0x000fe400078ec0ff */
[----:B------:R-:W-:-:S05]  /*3250*/  LOP3.LUT R2, R9, R2, RZ, 0xfc, !PT ;  /* 0x0000000209027212 */ /* 0x000fca00078efcff */
[----:B------:R1:W-:Y:S01]  /*3260*/  ATOMS.OR RZ, [R5], R2 ;  /* 0x0000000205ff738c */ /* 0x0003e20003000000 */
[----:B------:R1:W-:Y:S03]  /*3270*/  SYNCS.ARRIVE.TRANS64.RED.A1T0 RZ, [R3+URZ], RZ ;  /* 0x000000ff03ff79a7 */ /* 0x0003e600081004ff */
[----:B------:R1:W-:Y:S01]  /*3280*/  ATOMS.XOR RZ, [R7], R0 ;  /* 0x0000000007ff738c */ /* 0x0003e20003800000 */
[----:B------:R-:W-:Y:S05]  /*3290*/  BRA `(.L_x_61) ;  /* 0x0000000000107947 */ /* 0x000fea0003800000 */
.L_x_54:
[----:B------:R-:W-:Y:S02]  /*32a0*/  MOV R3, 0xffffffff ;  /* 0xffffffff00037802 */ /* 0x000fe40000000f00 */
[----:B------:R-:W-:-:S03]  /*32b0*/  MOV R2, 0x32e0 ;  /* 0x000032e000027802 */ /* 0x000fc60000000f00 */
[----:B------:R1:W-:Y:S04]  /*32c0*/  STS [R4+0x98], R3 ;  /* 0x0000980304007388 */ /* 0x0003e80000000800 */
[----:B-1--4-:R-:W-:Y:S05]  /*32d0*/  CALL.REL.NOINC `($__internal_1_$__cuda_sm10x_tcgen05_guardrail_trap_phase_invalid_during_alloc) ;  /* 0x0000003000107944 */ /* 0x012fea0003c00000 */
.L_x_61:
[----:B------:R-:W-:Y:S05]  /*32e0*/  WARPSYNC.ALL ;  /* 0x0000000000007948 */ /* 0x000fea0003800000 */
[----:B------:R-:W-:Y:S01]  /*32f0*/  NOP ;  /* 0x0000000000007918 */ /* 0x000fe20000000000 */
.L_x_53:
[----:B--2---:R-:W2:Y:S08]  /*3300*/  S2UR UR4, SR_CgaCtaId ;  /* 0x00000000000479c3 */ /* 0x004eb00000008800 */
[----:B-1----:R-:W-:Y:S01]  /*3310*/  BAR.SYNC.DEFER_BLOCKING 0x3, 0xa0 ;  /* 0x00c2800000007b1d */ /* 0x002fe20000010000 */
[----:B---3--:R-:W-:Y:S01]  /*3320*/  MOV R3, 0x400 ;  /* 0x0000040000037802 */ /* 0x008fe20000000f00 */
[----:B--2---:R-:W-:-:S05]  /*3330*/  IMAD.U32 R2, RZ, RZ, UR4 ;  /* 0x00000004ff027e24 */ /* 0x004fca000f8e00ff */
[----:B------:R-:W-:-:S05]  /*3340*/  LEA R3, R2, R3, 0x18 ;  /* 0x0000000302037211 */ /* 0x000fca00078ec0ff */
[----:B------:R1:W2:Y:S01]  /*3350*/  LDS R84, [R3+0x98] ;  /* 0x0000980003547984 */ /* 0x0002a20000000800 */
[----:B------:R-:W3:Y:S02]  /*3360*/  SYNCS.PHASECHK.TRANS64.TRYWAIT P0, [R3+URZ+0x70], RZ ;  /* 0x000070ff030075a7 */ /* 0x000ee400080011ff */
[----:B-123--:R-:W-:Y:S05]  /*3370*/  @!P0 BRA `(.L_x_64) ;  /* 0x0000002c00848947 */ /* 0x00efea0003800000 */
.L_x_107:
[----:B------:R-:W2:Y:S01]  /*3380*/  LDS.128 R60, [R3+0x37810] ;  /* 0x03781000033c7984 */ /* 0x000ea20000000c00 */
[----:B------:R-:W-:Y:S01]  /*3390*/  HFMA2 R0, -RZ, RZ, 0, 5.9604644775390625e-08 ;  /* 0x00000001ff007431 */ /* 0x000fe200000001ff */
[----:B------:R3:W-:Y:S06]  /*33a0*/  MEMBAR.ALL.CTA ;  /* 0x0000000000007992 */ /* 0x0007ec0000008000 */
[----:B---3--:R-:W3:Y:S02]  /*33b0*/  FENCE.VIEW.ASYNC.S ;  /* 0x00000000000073c6 */ /* 0x008ee40000000000 */
[----:B---3--:R3:W-:Y:S01]  /*33c0*/  SYNCS.ARRIVE.TRANS64.ART0 RZ, [R3+URZ+0x80], R0 ;  /* 0x0000800003ff79a7 */ /* 0x0087e200085000ff */
[----:B--2---:R-:W-:-:S13]  /*33d0*/  ISETP.NE.AND P0, PT, R63, 0x1, PT ;  /* 0x000000013f00780c */ /* 0x004fda0003f05270 */
[----:B---3--:R-:W-:Y:S05]  /*33e0*/  @P0 BRA `(.L_x_65) ;  /* 0x0000002000cc0947 */ /* 0x008fea0003800000 */
[C---:B------:R-:W-:Y:S01]  /*33f0*/  IMAD.SHL.U32 R6, R68.reuse, 0x20, RZ ;  /* 0x0000002044067824 */ /* 0x040fe200078e00ff */
[----:B------:R-:W-:Y:S01]  /*3400*/  SHF.R.U32.HI R5, RZ, 0x5, R68 ;  /* 0x00000005ff057819 */ /* 0x000fe20000011644 */
[----:B------:R-:W-:Y:S01]  /*3410*/  IMAD.SHL.U32 R4, R68, 0x80, RZ ;  /* 0x0000008044047824 */ /* 0x000fe200078e00ff */
[----:B------:R-:W-:Y:S01]  /*3420*/  ISETP.NE.AND P0, PT, R2, UR22, PT ;  /* 0x0000001602007c0c */ /* 0x000fe2000bf05270 */
[----:B------:R-:W-:Y:S01]  /*3430*/  USHF.R.U32.HI UR5, URZ, 0x1, UR14 ;  /* 0x00000001ff057899 */ /* 0x000fe2000801160e */
[----:B------:R-:W-:Y:S01]  /*3440*/  LOP3.LUT R6, R6, 0x3e0, RZ, 0xc0, !PT ;  /* 0x000003e006067812 */ /* 0x000fe200078ec0ff */
[----:B------:R-:W2:Y:S01]  /*3450*/  S2R R67, SR_LANEID ;  /* 0x0000000000437919 */ /* 0x000ea20000000000 */
[----:B------:R-:W-:Y:S01]  /*3460*/  LOP3.LUT R4, R4, 0xf80, RZ, 0xc0, !PT ;  /* 0x00000f8004047812 */ /* 0x000fe200078ec0ff */
[----:B------:R-:W3:Y:S01]  /*3470*/  S2UR UR7, SR_CgaCtaId ;  /* 0x00000000000779c3 */ /* 0x000ee20000008800 */
[----:B------:R-:W-:Y:S01]  /*3480*/  ISETP.LT.AND P0, PT, R2, RZ, P0 ;  /* 0x000000ff0200720c */ /* 0x000fe20000701270 */
[C---:B------:R-:W-:Y:S01]  /*3490*/  IMAD R6, R5.reuse, 0x400, R6 ;  /* 0x0000040005067824 */ /* 0x040fe200078e0206 */
[----:B------:R-:W-:Y:S01]  /*34a0*/  UIADD3 UR4, UPT, UPT, UR5, -0x1, URZ ;  /* 0xffffffff05047890 */ /* 0x000fe2000fffe0ff */
[----:B------:R-:W-:Y:S01]  /*34b0*/  IMAD R4, R5, 0x1000, R4 ;  /* 0x0000100005047824 */ /* 0x000fe200078e0204 */
[----:B------:R-:W1:Y:S01]  /*34c0*/  LDCU.64 UR8, c[0x0][0x348] ;  /* 0x00006900ff0877ac */ /* 0x000e620008000a00 */
[----:B------:R-:W-:-:S02]  /*34d0*/  IMAD.IADD R6, R3, 0x1, R6 ;  /* 0x0000000103067824 */ /* 0x000fc400078e0206 */
[C---:B------:R-:W-:Y:S02]  /*34e0*/  IMAD.IADD R4, R3.reuse, 0x1, R4 ;  /* 0x0000000103047824 */ /* 0x040fe400078e0204 */
[C---:B------:R-:W-:Y:S02]  /*34f0*/  VIADD R9, R6.reuse, 0x4410 ;  /* 0x0000441006097836 */ /* 0x040fe40000000000 */
[----:B------:R-:W-:Y:S02]  /*3500*/  VIADD R6, R6, 0x4400 ;  /* 0x0000440006067836 */ /* 0x000fe40000000000 */
[C---:B------:R-:W-:Y:S01]  /*3510*/  VIADD R7, R4.reuse, 0x430 ;  /* 0x0000043004077836 */ /* 0x040fe20000000000 */
[----:B------:R-:W-:Y:S01]  /*3520*/  SHF.R.U32.HI R82, RZ, 0x3, R9 ;  /* 0x00000003ff527819 */ /* 0x000fe20000011609 */
[----:B------:R-:W-:Y:S01]  /*3530*/  VIADD R8, R4, 0x420 ;  /* 0x0000042004087836 */ /* 0x000fe20000000000 */
[----:B------:R-:W-:Y:S01]  /*3540*/  SHF.R.U32.HI R81, RZ, 0x3, R6 ;  /* 0x00000003ff517819 */ /* 0x000fe20000011606 */
[----:B------:R-:W-:Y:S01]  /*3550*/  IMAD.U32 R11, RZ, RZ, UR4 ;  /* 0x00000004ff0b7e24 */ /* 0x000fe2000f8e00ff */
[----:B------:R-:W-:Y:S01]  /*3560*/  SHF.R.U32.HI R80, RZ, 0x3, R7 ;  /* 0x00000003ff507819 */ /* 0x000fe20000011607 */
[----:B------:R-:W-:Y:S01]  /*3570*/  @!P0 IMAD R11, RZ, RZ, UR5 ;  /* 0x00000005ff0b8e24 */ /* 0x000fe2000f8e02ff */
[----:B------:R-:W-:Y:S01]  /*3580*/  LOP3.LUT R81, R6, 0x10, R81, 0x78, !PT ;  /* 0x0000001006517812 */ /* 0x000fe200078e7851 */
[C---:B------:R-:W-:Y:S01]  /*3590*/  VIADD R6, R4.reuse, 0x400 ;  /* 0x0000040004067836 */ /* 0x040fe20000000000 */
[----:B------:R-:W-:Y:S01]  /*35a0*/  SHF.R.U32.HI R79, RZ, 0x3, R8 ;  /* 0x00000003ff4f7819 */ /* 0x000fe20000011608 */
[----:B------:R-:W-:Y:S01]  /*35b0*/  VIADD R66, R3, 0x68 ;  /* 0x0000006803427836 */ /* 0x000fe20000000000 */
[----:B------:R-:W-:Y:S01]  /*35c0*/  LOP3.LUT R82, R9, 0x10, R82, 0x78, !PT ;  /* 0x0000001009527812 */ /* 0x000fe200078e7852 */
[C---:B------:R-:W-:Y:S01]  /*35d0*/  VIADD R9, R4.reuse, 0x410 ;  /* 0x0000041004097836 */ /* 0x040fe20000000000 */
[----:B------:R-:W-:Y:S01]  /*35e0*/  SHF.R.U32.HI R77, RZ, 0x3, R6 ;  /* 0x00000003ff4d7819 */ /* 0x000fe20000011606 */
[----:B------:R-:W-:Y:S01]  /*35f0*/  IMAD.IADD R11, R11, 0x1, R11 ;  /* 0x000000010b0b7824 */ /* 0x000fe200078e020b */
[----:B------:R-:W-:Y:S01]  /*3600*/  LOP3.LUT R80, R7, 0x70, R80, 0x78, !PT ;  /* 0x0000007007507812 */ /* 0x000fe200078e7850 */
[----:B------:R-:W-:Y:S01]  /*3610*/  VIADD R7, R4, 0x470 ;  /* 0x0000047004077836 */ /* 0x000fe20000000000 */
[----:B------:R-:W-:Y:S01]  /*3620*/  LOP3.LUT R79, R8, 0x70, R79, 0x78, !PT ;  /* 0x00000070084f7812 */ /* 0x000fe200078e784f */
[----:B------:R-:W-:Y:S01]  /*3630*/  VIADD R8, R4, 0x460 ;  /* 0x0000046004087836 */ /* 0x000fe20000000000 */
[----:B------:R-:W-:Y:S01]  /*3640*/  LOP3.LUT R77, R6, 0x70, R77, 0x78, !PT ;  /* 0x00000070064d7812 */ /* 0x000fe200078e784d */
[C---:B------:R-:W-:Y:S01]  /*3650*/  VIADD R6, R4.reuse, 0x450 ;  /* 0x0000045004067836 */ /* 0x040fe20000000000 */
[----:B------:R-:W-:Y:S01]  /*3660*/  SHF.R.U32.HI R78, RZ, 0x3, R9 ;  /* 0x00000003ff4e7819 */ /* 0x000fe20000011609 */
[----:B------:R-:W-:Y:S01]  /*3670*/  VIADD R4, R4, 0x440 ;  /* 0x0000044004047836 */ /* 0x000fe20000000000 */
[----:B------:R-:W-:Y:S01]  /*3680*/  SHF.R.U32.HI R76, RZ, 0x3, R7 ;  /* 0x00000003ff4c7819 */ /* 0x000fe20000011607 */
[----:B------:R-:W-:Y:S01]  /*3690*/  IMAD R83, R86, 0x4, R3 ;  /* 0x0000000456537824 */ /* 0x000fe200078e0203 */
[----:B------:R-:W-:Y:S01]  /*36a0*/  SHF.R.U32.HI R75, RZ, 0x3, R8 ;  /* 0x00000003ff4b7819 */ /* 0x000fe20000011608 */
[----:B------:R-:W-:Y:S01]  /*36b0*/  IMAD.MOV.U32 R72, RZ, RZ, 0x1 ;  /* 0x00000001ff487424 */ /* 0x000fe200078e00ff */
[----:B------:R-:W-:Y:S01]  /*36c0*/  SHF.R.U32.HI R73, RZ, 0x3, R6 ;  /* 0x00000003ff497819 */ /* 0x000fe20000011606 */
[----:B------:R-:W-:Y:S01]  /*36d0*/  IMAD.MOV.U32 R70, RZ, RZ, RZ ;  /* 0x000000ffff467224 */ /* 0x000fe200078e00ff */
[----:B------:R-:W-:Y:S01]  /*36e0*/  SHF.R.U32.HI R71, RZ, 0x3, R4 ;  /* 0x00000003ff477819 */ /* 0x000fe20000011604 */
[----:B------:R-:W-:Y:S01]  /*36f0*/  IMAD.MOV.U32 R69, RZ, RZ, RZ ;  /* 0x000000ffff457224 */ /* 0x000fe200078e00ff */
[----:B------:R-:W-:Y:S01]  /*3700*/  PRMT R66, R11, 0x654, R66 ;  /* 0x000006540b427816 */ /* 0x000fe20000000042 */
[----:B------:R-:W-:Y:S01]  /*3710*/  IMAD R74, R5, 0x200000, R84 ;  /* 0x00200000054a7824 */ /* 0x000fe200078e0254 */
[----:B------:R-:W-:-:S02]  /*3720*/  LOP3.LUT R78, R9, 0x70, R78, 0x78, !PT ;  /* 0x00000070094e7812 */ /* 0x000fc400078e784e */
[----:B------:R-:W-:Y:S02]  /*3730*/  LOP3.LUT R76, R7, 0x70, R76, 0x78, !PT ;  /* 0x00000070074c7812 */ /* 0x000fe400078e784c */
[----:B------:R-:W-:Y:S02]  /*3740*/  LOP3.LUT R75, R8, 0x70, R75, 0x78, !PT ;  /* 0x00000070084b7812 */ /* 0x000fe400078e784b */
[----:B------:R-:W-:Y:S02]  /*3750*/  LOP3.LUT R73, R6, 0x70, R73, 0x78, !PT ;  /* 0x0000007006497812 */ /* 0x000fe400078e7849 */
[----:B-123--:R-:W-:-:S07]  /*3760*/  LOP3.LUT R71, R4, 0x70, R71, 0x78, !PT ;  /* 0x0000007004477812 */ /* 0x00efce00078e7847 */
.L_x_78:
[----:B----4-:R-:W1:Y:S01]  /*3770*/  LDC.64 R8, c[0x0][0x750] ;  /* 0x0001d400ff087b82 */ /* 0x010e620000000a00 */
[----:B------:R-:W-:-:S05]  /*3780*/  IMAD.SHL.U32 R5, R60, 0x100, RZ ;  /* 0x000001003c057824 */ /* 0x000fca00078e00ff */
[----:B------:R-:W-:Y:S02]  /*3790*/  LEA.HI.SX32 R4, R5, R68, 0x1f ;  /* 0x0000004405047211 */ /* 0x000fe400078ffaff */
[----:B------:R-:W2:Y:S01]  /*37a0*/  LDC.64 R6, c[0x0][0x758] ;  /* 0x0001d600ff067b82 */ /* 0x000ea20000000a00 */
[----:B-1----:R-:W-:-:S05]  /*37b0*/  IMAD.WIDE R8, R62, 0x4, R8 ;  /* 0x000000043e087825 */ /* 0x002fca00078e0208 */
[----:B------:R1:W5:Y:S01]  /*37c0*/  LDG.E R85, desc[UR30][R8.64] ;  /* 0x0000001e08557981 */ /* 0x000362000c1e1900 */
[----:B--2---:R-:W-:-:S04]  /*37d0*/  IMAD.WIDE R10, R4, 0x4, R6 ;  /* 0x00000004040a7825 */ /* 0x004fc800078e0206 */
[----:B------:R-:W-:Y:S01]  /*37e0*/  IMAD.U32 R4, R69, -0x80000000, RZ ;  /* 0x8000000045047824 */ /* 0x000fe200078e00ff */
[----:B------:R1:W5:Y:S03]  /*37f0*/  LDG.E R63, desc[UR30][R10.64] ;  /* 0x0000001e0a3f7981 */ /* 0x000366000c1e1900 */
[----:B------:R-:W2:Y:S01]  /*3800*/  SYNCS.PHASECHK.TRANS64.TRYWAIT P0, [R3+URZ+0x60], R4 ;  /* 0x00006004030075a7 */ /* 0x000ea200080011ff */
[----:B------:R-:W-:-:S04]  /*3810*/  LEA.HI R6, R60, R60, RZ, 0x1 ;  /* 0x0000003c3c067211 */ /* 0x000fc800078f08ff */
[----:B------:R-:W-:-:S04]  /*3820*/  LOP3.LUT R5, R6, 0xfffffffe, RZ, 0xc0, !PT ;  /* 0xfffffffe06057812 */ /* 0x000fc800078ec0ff */
[----:B------:R-:W-:-:S04]  /*3830*/  ISETP.NE.AND P1, PT, R60, R5, PT ;  /* 0x000000053c00720c */ /* 0x000fc80003f25270 */
[----:B------:R-:W-:Y:S02]  /*3840*/  ISETP.LT.AND P1, PT, R60, RZ, P1 ;  /* 0x000000ff3c00720c */ /* 0x000fe40000f21270 */
[----:B------:R-:W-:Y:S01]  /*3850*/  SHF.R.U32.HI R5, RZ, 0x1, R6 ;  /* 0x00000001ff057819 */ /* 0x000fe20000011606 */
[----:B------:R-:W-:-:S03]  /*3860*/  IMAD.MOV.U32 R65, RZ, RZ, R62 ;  /* 0x000000ffff417224 */ /* 0x000fc600078e003e */
[----:B------:R-:W-:-:S07]  /*3870*/  IADD3 R87, PT, PT, R5, -0x1, RZ ;  /* 0xffffffff05577810 */ /* 0x000fce0007ffe0ff */
[----:B------:R-:W-:Y:S01]  /*3880*/  @!P1 IADD3 R87, PT, PT, R5, RZ, RZ ;  /* 0x000000ff05579210 */ /* 0x000fe20007ffe0ff */
[----:B-12---:R-:W-:Y:S06]  /*3890*/  @!P0 BRA `(.L_x_66) ;  /* 0x0000002800508947 */ /* 0x006fec0003800000 */
.L_x_109:
[----:B------:R-:W-:Y:S01]  /*38a0*/  SHF.R.S32.HI R64, RZ, 0x1f, R62 ;  /* 0x0000001fff407819 */ /* 0x000fe2000001143e */
[C---:B------:R-:W-:Y:S01]  /*38b0*/  IMAD R62, R69.reuse, 0xd0, R74 ;  /* 0x000000d0453e7824 */ /* 0x040fe200078e024a */
[----:B------:R-:W-:Y:S02]  /*38c0*/  ISETP.NE.AND P4, PT, R69, RZ, PT ;  /* 0x000000ff4500720c */ /* 0x000fe40003f85270 */
[----:B------:R-:W-:Y:S02]  /*38d0*/  CS2R R90, SRZ ;  /* 0x00000000005a7805 */ /* 0x000fe4000001ff00 */
[----:B------:R-:W-:Y:S02]  /*38e0*/  CS2R R88, SRZ ;  /* 0x0000000000587805 */ /* 0x000fe4000001ff00 */
[----:B------:R-:W-:-:S07]  /*38f0*/  LEA R87, R87, UR21, 0x8 ;  /* 0x0000001557577c11 */ /* 0x000fce000f8e40ff */
.L_x_73:
[----:B------:R-:W-:Y:S01]  /*3900*/  IADD3 R60, PT, PT, R90, 0x3, RZ ;  /* 0x000000035a3c7810 */ /* 0x000fe20007ffe0ff */
[----:B------:R-:W-:Y:S05]  /*3910*/  WARPSYNC.ALL ;  /* 0x0000000000007948 */ /* 0x000fea0003800000 */
[----:B------:R-:W-:Y:S01]  /*3920*/  NOP ;  /* 0x0000000000007918 */ /* 0x000fe20000000000 */
[----:B------:R-:W-:Y:S01]  /*3930*/  SEL R60, R60, R89, !P4 ;  /* 0x000000593c3c7207 */ /* 0x000fe20006000000 */
[----:B------:R-:W-:Y:S01]  /*3940*/  BSSY.RECONVERGENT B0, `(.L_x_67) ;  /* 0x000005a000007945 */ /* 0x000fe20003800200 */
[----:B------:R-:W-:Y:S02]  /*3950*/  ISETP.NE.AND P0, PT, R88, RZ, PT ;  /* 0x000000ff5800720c */ /* 0x000fe40003f05270 */
[----:B------:R-:W-:-:S04]  /*3960*/  SHF.L.U32 R92, R60, 0x6, RZ ;  /* 0x000000063c5c7819 */ /* 0x000fc800000006ff */
[----:B------:R-:W-:-:S04]  /*3970*/  IADD3 R4, PT, PT, R62, R92, RZ ;  /* 0x0000005c3e047210 */ /* 0x000fc80007ffe0ff */
[----:B------:R-:W-:-:S13]  /*3980*/  R2UR UR4, R4 ;  /* 0x00000000040472ca */ /* 0x000fda00000e0000 */
[----:B------:R-:W2:Y:S01]  /*3990*/  LDTM.x32 R28, tmem[UR4+0x20] ;  /* 0x00002004001c79ee */ /* 0x000ea200082c0000 */
[----:B------:R-:W-:Y:S01]  /*39a0*/  R2UR UR4, R4 ;  /* 0x00000000040472ca */ /* 0x000fe200000e0000 */
[C---:B--2--5:R-:W-:Y:S01]  /*39b0*/  FMUL R93, R85.reuse, R28 ;  /* 0x0000001c555d7220 */ /* 0x064fe20000400000 */
[C---:B------:R-:W-:Y:S01]  /*39c0*/  FMUL R94, R85.reuse, R29 ;  /* 0x0000001d555e7220 */ /* 0x040fe20000400000 */
[C---:B------:R-:W-:Y:S01]  /*39d0*/  FMUL R95, R85.reuse, R30 ;  /* 0x0000001e555f7220 */ /* 0x040fe20000400000 */
[C---:B------:R-:W-:Y:S01]  /*39e0*/  FMUL R96, R85.reuse, R31 ;  /* 0x0000001f55607220 */ /* 0x040fe20000400000 */
[C---:B------:R-:W-:Y:S01]  /*39f0*/  FMUL R97, R85.reuse, R32 ;  /* 0x0000002055617220 */ /* 0x040fe20000400000 */
[C---:B------:R-:W-:Y:S01]  /*3a00*/  FMUL R98, R85.reuse, R33 ;  /* 0x0000002155627220 */ /* 0x040fe20000400000 */
[C---:B------:R-:W-:Y:S01]  /*3a10*/  FMUL R99, R85.reuse, R34 ;  /* 0x0000002255637220 */ /* 0x040fe20000400000 */
[C---:B------:R-:W-:Y:S01]  /*3a20*/  FMUL R100, R85.reuse, R35 ;  /* 0x0000002355647220 */ /* 0x040fe20000400000 */
[----:B------:R-:W-:-:S04]  /*3a30*/  FMUL R36, R85, R36 ;  /* 0x0000002455247220 */ /* 0x000fc80000400000 */
[----:B-1----:R-:W1:Y:S01]  /*3a40*/  LDTM.x32 R4, tmem[UR4] ;  /* 0x00000004000479ee */ /* 0x002e6200082c0000 */
[C---:B------:R-:W-:Y:S01]  /*3a50*/  FMUL R37, R85.reuse, R37 ;  /* 0x0000002555257220 */ /* 0x040fe20000400000 */
        /* <DEDUP_REMOVED lines=22> */
[C---:B-1----:R-:W-:Y:S01]  /*3bc0*/  FMUL R105, R85.reuse, R8 ;  /* 0x0000000855697220 */ /* 0x042fe20000400000 */
        /* <DEDUP_REMOVED lines=30> */
[----:B------:R-:W-:Y:S01]  /*3db0*/  FMUL R35, R85, R35 ;  /* 0x0000002355237220 */ /* 0x000fe20000400000 */
[----:B------:R-:W-:-:S02]  /*3dc0*/  F2FP.BF16.F32.PACK_AB R8, R94, R93 ;  /* 0x0000005d5e08723e */ /* 0x000fc400000010ff */
[----:B------:R-:W-:Y:S02]  /*3dd0*/  F2FP.BF16.F32.PACK_AB R9, R96, R95 ;  /* 0x0000005f6009723e */ /* 0x000fe400000010ff */
[----:B------:R-:W-:Y:S02]  /*3de0*/  F2FP.BF16.F32.PACK_AB R10, R98, R97 ;  /* 0x00000061620a723e */ /* 0x000fe400000010ff */
[----:B------:R-:W-:Y:S02]  /*3df0*/  F2FP.BF16.F32.PACK_AB R11, R100, R99 ;  /* 0x00000063640b723e */ /* 0x000fe400000010ff */
[----:B------:R-:W-:Y:S02]  /*3e00*/  F2FP.BF16.F32.PACK_AB R12, R37, R36 ;  /* 0x00000024250c723e */ /* 0x000fe400000010ff */
[----:B------:R-:W-:Y:S02]  /*3e10*/  F2FP.BF16.F32.PACK_AB R13, R39, R38 ;  /* 0x00000026270d723e */ /* 0x000fe400000010ff */
[----:B------:R-:W-:-:S02]  /*3e20*/  F2FP.BF16.F32.PACK_AB R14, R41, R40 ;  /* 0x00000028290e723e */ /* 0x000fc400000010ff */
[----:B------:R-:W-:Y:S02]  /*3e30*/  F2FP.BF16.F32.PACK_AB R15, R43, R42 ;  /* 0x0000002a2b0f723e */ /* 0x000fe400000010ff */
[----:B------:R-:W-:Y:S02]  /*3e40*/  F2FP.BF16.F32.PACK_AB R16, R45, R44 ;  /* 0x0000002c2d10723e */ /* 0x000fe400000010ff */
[----:B------:R-:W-:Y:S02]  /*3e50*/  F2FP.BF16.F32.PACK_AB R17, R47, R46 ;  /* 0x0000002e2f11723e */ /* 0x000fe400000010ff */
[----:B------:R-:W-:Y:S02]  /*3e60*/  F2FP.BF16.F32.PACK_AB R18, R49, R48 ;  /* 0x000000303112723e */ /* 0x000fe400000010ff */
[----:B------:R-:W-:Y:S01]  /*3e70*/  F2FP.BF16.F32.PACK_AB R19, R51, R50 ;  /* 0x000000323313723e */ /* 0x000fe200000010ff */
[----:B------:R-:W-:Y:S06]  /*3e80*/  @P0 BRA `(.L_x_68) ;  /* 0x0000000000140947 */ /* 0x000fec0003800000 */
[----:B------:R-:W-:Y:S01]  /*3e90*/  ELECT P0, URZ, PT ;  /* 0x0000000000ff782f */ /* 0x000fe20003800000 */
[----:B------:R-:W-:Y:S01]  /*3ea0*/  NOP ;  /* 0x0000000000007918 */ /* 0x000fe20000000000 */
[----:B------:R-:W-:-:S11]  /*3eb0*/  LOP3.LUT R69, R69, 0x1, RZ, 0x3c, !PT ;  /* 0x0000000145457812 */ /* 0x000fd600078e3cff */
[----:B------:R-:W-:-:S04]  /*3ec0*/  @P0 IMAD.MOV.U32 R5, RZ, RZ, 0x1 ;  /* 0x00000001ff050424 */ /* 0x000fc800078e00ff */
[----:B------:R1:W-:Y:S03]  /*3ed0*/  @P0 SYNCS.ARRIVE.TRANS64.RED.ART0 RZ, [R66+URZ], R5 ;  /* 0x0000000542ff09a7 */ /* 0x0003e600085004ff */
.L_x_68:
[----:B------:R-:W-:Y:S05]  /*3ee0*/  BSYNC.RECONVERGENT B0 ;  /* 0x0000000000007941 */ /* 0x000fea0003800200 */
.L_x_67:
[----:B------:R-:W-:Y:S01]  /*3ef0*/  F2FP.BF16.F32.PACK_AB R20, R53, R52 ;  /* 0x000000343514723e */ /* 0x000fe200000010ff */
[----:B------:R2:W-:Y:S01]  /*3f00*/  STS.128 [R71], R8 ;  /* 0x0000000847007388 */ /* 0x0005e20000000c00 */
[----:B------:R-:W-:Y:S02]  /*3f10*/  F2FP.BF16.F32.PACK_AB R21, R55, R54 ;  /* 0x000000363715723e */ /* 0x000fe400000010ff */
[----:B------:R-:W-:Y:S01]  /*3f20*/  F2FP.BF16.F32.PACK_AB R22, R57, R56 ;  /* 0x000000383916723e */ /* 0x000fe200000010ff */
[----:B------:R3:W-:Y:S01]  /*3f30*/  STS.128 [R73], R12 ;  /* 0x0000000c49007388 */ /* 0x0007e20000000c00 */
[----:B------:R-:W-:Y:S02]  /*3f40*/  F2FP.BF16.F32.PACK_AB R23, R59, R58 ;  /* 0x0000003a3b17723e */ /* 0x000fe400000010ff */
[----:B------:R-:W-:Y:S01]  /*3f50*/  F2FP.BF16.F32.PACK_AB R4, R102, R101 ;  /* 0x000000656604723e */ /* 0x000fe200000010ff */
[----:B------:R5:W-:Y:S01]  /*3f60*/  STS.128 [R75], R16 ;  /* 0x000000104b007388 */ /* 0x000be20000000c00 */
[----:B-1----:R-:W-:-:S02]  /*3f70*/  F2FP.BF16.F32.PACK_AB R5, R104, R103 ;  /* 0x000000676805723e */ /* 0x002fc400000010ff */
[----:B------:R-:W-:Y:S01]  /*3f80*/  F2FP.BF16.F32.PACK_AB R6, R106, R105 ;  /* 0x000000696a06723e */ /* 0x000fe200000010ff */
[----:B------:R1:W-:Y:S01]  /*3f90*/  STS.128 [R76], R20 ;  /* 0x000000144c007388 */ /* 0x0003e20000000c00 */
[----:B------:R-:W-:Y:S02]  /*3fa0*/  F2FP.BF16.F32.PACK_AB R7, R108, R107 ;  /* 0x0000006b6c07723e */ /* 0x000fe400000010ff */
[----:B------:R-:W-:Y:S02]  /*3fb0*/  ISETP.NE.AND P2, PT, R86, RZ, PT ;  /* 0x000000ff5600720c */ /* 0x000fe40003f45270 */
[C---:B----4-:R-:W-:Y:S01]  /*3fc0*/  ISETP.GE.U32.AND P3, PT, R88.reuse, 0x6, PT ;  /* 0x000000065800780c */ /* 0x050fe20003f66070 */
[----:B------:R1:W-:Y:S01]  /*3fd0*/  STS.128 [R77], R4 ;  /* 0x000000044d007388 */ /* 0x0003e20000000c00 */
[----:B------:R-:W-:Y:S01]  /*3fe0*/  VIADD R88, R88, 0x2 ;  /* 0x0000000258587836 */ /* 0x000fe20000000000 */
[----:B--2---:R-:W-:Y:S02]  /*3ff0*/  F2FP.BF16.F32.PACK_AB R8, R110, R109 ;  /* 0x0000006d6e08723e */ /* 0x004fe400000010ff */
[----:B------:R-:W-:-:S02]  /*4000*/  F2FP.BF16.F32.PACK_AB R9, R112, R111 ;  /* 0x0000006f7009723e */ /* 0x000fc400000010ff */
[----:B------:R-:W-:Y:S02]  /*4010*/  F2FP.BF16.F32.PACK_AB R10, R114, R113 ;  /* 0x00000071720a723e */ /* 0x000fe400000010ff */
[----:B------:R-:W-:Y:S02]  /*4020*/  F2FP.BF16.F32.PACK_AB R11, R116, R115 ;  /* 0x00000073740b723e */ /* 0x000fe400000010ff */
[----:B---3--:R-:W-:Y:S02]  /*4030*/  F2FP.BF16.F32.PACK_AB R12, R118, R117 ;  /* 0x00000075760c723e */ /* 0x008fe400000010ff */
[----:B------:R-:W-:Y:S01]  /*4040*/  F2FP.BF16.F32.PACK_AB R13, R120, R119 ;  /* 0x00000077780d723e */ /* 0x000fe200000010ff */
[----:B------:R1:W-:Y:S01]  /*4050*/  STS.128 [R78], R8 ;  /* 0x000000084e007388 */ /* 0x0003e20000000c00 */
[----:B------:R-:W-:Y:S02]  /*4060*/  F2FP.BF16.F32.PACK_AB R14, R25, R24 ;  /* 0x00000018190e723e */ /* 0x000fe400000010ff */
[----:B------:R-:W-:-:S02]  /*4070*/  F2FP.BF16.F32.PACK_AB R15, R27, R26 ;  /* 0x0000001a1b0f723e */ /* 0x000fc400000010ff */
[----:B-----5:R-:W-:Y:S02]  /*4080*/  F2FP.BF16.F32.PACK_AB R16, R29, R28 ;  /* 0x0000001c1d10723e */ /* 0x020fe400000010ff */
[----:B------:R-:W-:Y:S01]  /*4090*/  F2FP.BF16.F32.PACK_AB R17, R31, R30 ;  /* 0x0000001e1f11723e */ /* 0x000fe200000010ff */
[----:B------:R1:W-:Y:S01]  /*40a0*/  STS.128 [R79], R12 ;  /* 0x0000000c4f007388 */ /* 0x0003e20000000c00 */
[----:B------:R-:W-:Y:S02]  /*40b0*/  F2FP.BF16.F32.PACK_AB R18, R33, R32 ;  /* 0x000000202112723e */ /* 0x000fe400000010ff */
[----:B------:R-:W-:-:S05]  /*40c0*/  F2FP.BF16.F32.PACK_AB R19, R35, R34 ;  /* 0x000000222313723e */ /* 0x000fca00000010ff */
[----:B------:R1:W-:Y:S01]  /*40d0*/  STS.128 [R80], R16 ;  /* 0x0000001050007388 */ /* 0x0003e20000000c00 */
[----:B------:R2:W-:Y:S06]  /*40e0*/  MEMBAR.ALL.CTA ;  /* 0x0000000000007992 */ /* 0x0005ec0000008000 */
[----:B--2---:R-:W2:Y:S02]  /*40f0*/  FENCE.VIEW.ASYNC.S ;  /* 0x00000000000073c6 */ /* 0x004ea40000000000 */
[----:B--2---:R-:W-:Y:S06]  /*4100*/  BAR.SYNC.DEFER_BLOCKING 0x2, 0x80 ;  /* 0x0082000000007b1d */ /* 0x004fec0000010000 */
[----:B------:R-:W-:Y:S05]  /*4110*/  @P2 BRA `(.L_x_69) ;  /* 0x0000000000442947 */ /* 0x000fea0003800000 */
[----:B------:R-:W-:Y:S01]  /*4120*/  UIADD3 UR10, UP0, UPT, UR8, 0x240, URZ ;  /* 0x00000240080a7890 */ /* 0x000fe2000ff1e0ff */
[----:B------:R-:W-:Y:S01]  /*4130*/  PLOP3.LUT P0, PT, PT, PT, PT, 0x80, 0x8 ;  /* 0x000000000008781c */ /* 0x000fe20003f0f070 */
[----:B------:R-:W-:Y:S01]  /*4140*/  IMAD R92, R61, 0x100, R92 ;  /* 0x000001003d5c7824 */ /* 0x000fe200078e025c */
[----:B-1----:R-:W-:Y:S01]  /*4150*/  IADD3 R4, PT, PT, R3, 0x400, RZ ;  /* 0x0000040003047810 */ /* 0x002fe20007ffe0ff */
[----:B------:R-:W-:-:S12]  /*4160*/  UIADD3.X UR11, UPT, UPT, URZ, UR9, URZ, UP0, !UPT ;  /* 0x00000009ff0b7290 */ /* 0x000fd800087fe4ff */
.L_x_70:
[----:B------:R-:W-:Y:S02]  /*4170*/  PLOP3.LUT P1, PT, P1, P0, PT, 0xf2, 0x2f ;  /* 0x00000000002f781c */ /* 0x000fe40000f21e72 */
[----:B------:R-:W-:-:S08]  /*4180*/  @P0 R2UR P1, UR6, R87 ;  /* 0x00000000570602ca */ /* 0x000fd00000020000 */
[----:B------:R-:W-:Y:S02]  /*4190*/  PLOP3.LUT P1, PT, P1, P0, PT, 0xf2, 0x2f ;  /* 0x00000000002f781c */ /* 0x000fe40000f21e72 */
[----:B------:R-:W-:-:S08]  /*41a0*/  @P0 R2UR.OR P1, UR5, R92 ;  /* 0x000000005c0502ca */ /* 0x000fd00000120000 */
[----:B------:R-:W-:Y:S02]  /*41b0*/  PLOP3.LUT P1, PT, P1, P0, PT, 0xf2, 0x2f ;  /* 0x00000000002f781c */ /* 0x000fe40000f21e72 */
[----:B------:R-:W-:-:S08]  /*41c0*/  @P0 R2UR.OR P1, UR4, R4 ;  /* 0x00000000040402ca */ /* 0x000fd00000120000 */
[----:B------:R-:W-:Y:S02]  /*41d0*/  @P0 PLOP3.LUT P0, PT, P1, PT, PT, 0x80, 0x8 ;  /* 0x000000000008081c */ /* 0x000fe40000f0f070 */
[----:B------:R-:W-:-:S03]  /*41e0*/  PLOP3.LUT P1, PT, PT, PT, PT, 0x80, 0x8 ;  /* 0x000000000008781c */ /* 0x000fc60003f2f070 */
[----:B------:R1:W-:Y:S08]  /*41f0*/  UTMASTG.2D [UR4], [UR10], desc[URZ] ;  /* 0x0000ff040a0073b5 */ /* 0x0003f00008009000 */
[----:B-1----:R-:W-:Y:S05]  /*4200*/  @P0 BRA.U.ANY `(.L_x_70) ;  /* 0xfffffffd00d80947 */ /* 0x002fea000393ffff */
[----:B------:R0:W-:Y:S01]  /*4210*/  UTMACMDFLUSH ;  /* 0x00000000000079b7 */ /* 0x0001e20000000000 */
[----:B------:R-:W-:-:S04]  /*4220*/  DEPBAR.LE SB0, 0x0 ;  /* 0x000080000000791a */ /* 0x000fc80000000000 */
.L_x_69:
[----:B------:R-:W-:Y:S01]  /*4230*/  FMUL R131, R101, -1.4426950216293334961 ;  /* 0xbfb8aa3b65837820 */ /* 0x000fe20000400000 */
[----:B------:R-:W-:Y:S01]  /*4240*/  FMUL R130, R102, -1.4426950216293334961 ;  /* 0xbfb8aa3b66827820 */ /* 0x000fe20000400000 */
[----:B------:R-:W-:Y:S01]  /*4250*/  FMUL R129, R103, -1.4426950216293334961 ;  /* 0xbfb8aa3b67817820 */ /* 0x000fe20000400000 */
[----:B------:R-:W-:Y:S01]  /*4260*/  FMUL R128, R104, -1.4426950216293334961 ;  /* 0xbfb8aa3b68807820 */ /* 0x000fe20000400000 */
[----:B------:R-:W-:Y:S01]  /*4270*/  FMUL R127, R105, -1.4426950216293334961 ;  /* 0xbfb8aa3b697f7820 */ /* 0x000fe20000400000 */
[----:B------:R-:W-:Y:S01]  /*4280*/  FMUL R126, R106, -1.4426950216293334961 ;  /* 0xbfb8aa3b6a7e7820 */ /* 0x000fe20000400000 */
[----:B------:R-:W2:Y:S01]  /*4290*/  MUFU.EX2 R131, R131 ;  /* 0x0000008300837308 */ /* 0x000ea20000000800 */
[----:B------:R-:W-:Y:S01]  /*42a0*/  FMUL R125, R107, -1.4426950216293334961 ;  /* 0xbfb8aa3b6b7d7820 */ /* 0x000fe20000400000 */
[----:B------:R-:W-:Y:S01]  /*42b0*/  FMUL R124, R108, -1.4426950216293334961 ;  /* 0xbfb8aa3b6c7c7820 */ /* 0x000fe20000400000 */
[----:B------:R-:W-:Y:S01]  /*42c0*/  FMUL R123, R109, -1.4426950216293334961 ;  /* 0xbfb8aa3b6d7b7820 */ /* 0x000fe20000400000 */
[----:B------:R-:W-:Y:S01]  /*42d0*/  FMUL R122, R110, -1.4426950216293334961 ;  /* 0xbfb8aa3b6e7a7820 */ /* 0x000fe20000400000 */
[----:B------:R-:W-:Y:S01]  /*42e0*/  FMUL R121, R111, -1.4426950216293334961 ;  /* 0xbfb8aa3b6f797820 */ /* 0x000fe20000400000 */
[----:B------:R-:W-:Y:S01]  /*42f0*/  FMUL R92, R112, -1.4426950216293334961 ;  /* 0xbfb8aa3b705c7820 */ /* 0x000fe20000400000 */
[----:B-1----:R-:W-:Y:S01]  /*4300*/  FMUL R8, R31, -1.4426950216293334961 ;  /* 0xbfb8aa3b1f087820 */ /* 0x002fe20000400000 */
[----:B------:R-:W1:Y:S01]  /*4310*/  MUFU.EX2 R130, R130 ;  /* 0x0000008200827308 */ /* 0x000e620000000800 */
[----:B------:R-:W-:Y:S01]  /*4320*/  FMUL R9, R30, -1.4426950216293334961 ;  /* 0xbfb8aa3b1e097820 */ /* 0x000fe20000400000 */
[----:B------:R-:W-:Y:S01]  /*4330*/  FMUL R7, R32, -1.4426950216293334961 ;  /* 0xbfb8aa3b20077820 */ /* 0x000fe20000400000 */
[----:B------:R-:W-:Y:S01]  /*4340*/  FMUL R23, R113, -1.4426950216293334961 ;  /* 0xbfb8aa3b71177820 */ /* 0x000fe20000400000 */
[----:B------:R-:W-:Y:S01]  /*4350*/  FMUL R22, R114, -1.4426950216293334961 ;  /* 0xbfb8aa3b72167820 */ /* 0x000fe20000400000 */
[----:B------:R-:W-:Y:S01]  /*4360*/  FMUL R21, R115, -1.4426950216293334961 ;  /* 0xbfb8aa3b73157820 */ /* 0x000fe20000400000 */
[----:B------:R-:W-:Y:S01]  /*4370*/  FMUL R11, R28, -1.4426950216293334961 ;  /* 0xbfb8aa3b1c0b7820 */ /* 0x000fe20000400000 */
[----:B------:R-:W-:Y:S01]  /*4380*/  FMUL R10, R29, -1.4426950216293334961 ;  /* 0xbfb8aa3b1d0a7820 */ /* 0x000fe20000400000 */
[----:B------:R-:W3:Y:S01]  /*4390*/  MUFU.EX2 R129, R129 ;  /* 0x0000008100817308 */ /* 0x000ee20000000800 */
[----:B------:R-:W-:Y:S01]  /*43a0*/  FMUL R20, R116, -1.4426950216293334961 ;  /* 0xbfb8aa3b74147820 */ /* 0x000fe20000400000 */
[----:B------:R-:W-:Y:S01]  /*43b0*/  FMUL R16, R120, -1.4426950216293334961 ;  /* 0xbfb8aa3b78107820 */ /* 0x000fe20000400000 */
[----:B------:R-:W-:Y:S01]  /*43c0*/  FMUL R6, R33, -1.4426950216293334961 ;  /* 0xbfb8aa3b21067820 */ /* 0x000fe20000400000 */
[----:B------:R-:W-:Y:S01]  /*43d0*/  FMUL R5, R34, -1.4426950216293334961 ;  /* 0xbfb8aa3b22057820 */ /* 0x000fe20000400000 */
[----:B------:R-:W-:Y:S01]  /*43e0*/  FMUL R4, R35, -1.4426950216293334961 ;  /* 0xbfb8aa3b23047820 */ /* 0x000fe20000400000 */
[----:B------:R-:W-:Y:S01]  /*43f0*/  FMUL R19, R117, -1.4426950216293334961 ;  /* 0xbfb8aa3b75137820 */ /* 0x000fe20000400000 */
[----:B------:R-:W-:Y:S01]  /*4400*/  FMUL R13, R26, -1.4426950216293334961 ;  /* 0xbfb8aa3b1a0d7820 */ /* 0x000fe20000400000 */
[----:B------:R-:W4:Y:S01]  /*4410*/  MUFU.EX2 R128, R128 ;  /* 0x0000008000807308 */ /* 0x000f220000000800 */
[----:B------:R-:W-:Y:S01]  /*4420*/  FMUL R18, R118, -1.4426950216293334961 ;  /* 0xbfb8aa3b76127820 */ /* 0x000fe20000400000 */
[----:B------:R-:W-:Y:S01]  /*4430*/  FMUL R17, R119, -1.4426950216293334961 ;  /* 0xbfb8aa3b77117820 */ /* 0x000fe20000400000 */
[----:B------:R-:W-:Y:S01]  /*4440*/  FMUL R14, R25, -1.4426950216293334961 ;  /* 0xbfb8aa3b190e7820 */ /* 0x000fe20000400000 */
[----:B------:R-:W-:Y:S01]  /*4450*/  FMUL R12, R27, -1.4426950216293334961 ;  /* 0xbfb8aa3b1b0c7820 */ /* 0x000fe20000400000 */
[----:B--2---:R-:W-:Y:S01]  /*4460*/  FADD R132, R131, 1 ;  /* 0x3f80000083847421 */ /* 0x004fe20000000000 */
[----:B-1----:R-:W-:Y:S01]  /*4470*/  FADD R131, R130, 1 ;  /* 0x3f80000082837421 */ /* 0x002fe20000000000 */
[----:B------:R-:W-:Y:S01]  /*4480*/  FMUL R15, R24, -1.4426950216293334961 ;  /* 0xbfb8aa3b180f7820 */ /* 0x000fe20000400000 */
[----:B------:R-:W1:Y:S01]  /*4490*/  MUFU.EX2 R127, R127 ;  /* 0x0000007f007f7308 */ /* 0x000e620000000800 */
[----:B---3--:R-:W-:Y:S01]  /*44a0*/  FADD R130, R129, 1 ;  /* 0x3f80000081827421 */ /* 0x008fe20000000000 */
[----:B------:R-:W-:Y:S06]  /*44b0*/  BAR.SYNC.DEFER_BLOCKING 0x2, 0x80 ;  /* 0x0082000000007b1d */ /* 0x000fec0000010000 */
[----:B------:R-:W2:Y:S01]  /*44c0*/  MUFU.EX2 R126, R126 ;  /* 0x0000007e007e7308 */ /* 0x000ea20000000800 */
[----:B----4-:R-:W-:-:S07]  /*44d0*/  FADD R129, R128, 1 ;  /* 0x3f80000080817421 */ /* 0x010fce0000000000 */
[----:B------:R-:W3:Y:S01]  /*44e0*/  MUFU.EX2 R125, R125 ;  /* 0x0000007d007d7308 */ /* 0x000ee20000000800 */
[----:B-1----:R-:W-:-:S07]  /*44f0*/  FADD R128, R127, 1 ;  /* 0x3f8000007f807421 */ /* 0x002fce0000000000 */
[----:B------:R-:W1:Y:S01]  /*4500*/  MUFU.EX2 R124, R124 ;  /* 0x0000007c007c7308 */ /* 0x000e620000000800 */
[----:B--2---:R-:W-:-:S07]  /*4510*/  FADD R127, R126, 1 ;  /* 0x3f8000007e7f7421 */ /* 0x004fce0000000000 */
[----:B------:R-:W2:Y:S01]  /*4520*/  MUFU.EX2 R123, R123 ;  /* 0x0000007b007b7308 */ /* 0x000ea20000000800 */
[----:B---3--:R-:W-:-:S07]  /*4530*/  FADD R126, R125, 1 ;  /* 0x3f8000007d7e7421 */ /* 0x008fce0000000000 */
        /* <DEDUP_REMOVED lines=46> */
[----:B------:R-:W2:Y:S01]  /*4820*/  MUFU.RCP R122, R122 ;  /* 0x0000007a007a7308 */ /* 0x000ea20000001000 */
[----:B---3--:R-:W-:-:S07]  /*4830*/  FADD R12, R12, 1 ;  /* 0x3f8000000c0c7421 */ /* 0x008fce0000000000 */
[----:B------:R-:W3:Y:S01]  /*4840*/  MUFU.RCP R121, R121 ;  /* 0x0000007900797308 */ /* 0x000ee20000001000 */
[----:B-1----:R-:W-:-:S07]  /*4850*/  FADD R15, R15, 1 ;  /* 0x3f8000000f0f7421 */ /* 0x002fce0000000000 */
[----:B------:R-:W1:Y:S01]  /*4860*/  MUFU.RCP R8, R8 ;  /* 0x0000000800087308 */ /* 0x000e620000001000 */
[----:B--2---:R-:W-:-:S04]  /*4870*/  FMUL R111, R111, R122 ;  /* 0x0000007a6f6f7220 */ /* 0x004fc80000400000 */
[----:B------:R-:W-:-:S03]  /*4880*/  FMUL R38, R38, R111 ;  /* 0x0000006f26267220 */ /* 0x000fc60000400000 */
[----:B------:R-:W2:Y:S01]  /*4890*/  MUFU.RCP R9, R9 ;  /* 0x0000000900097308 */ /* 0x000ea20000001000 */
[----:B---3--:R-:W-:Y:S01]  /*48a0*/  FMUL R112, R112, R121 ;  /* 0x0000007970707220 */ /* 0x008fe20000400000 */
[----:B------:R-:W-:-:S03]  /*48b0*/  FMUL R38, R63, R38 ;  /* 0x000000263f267220 */ /* 0x000fc60000400000 */
[----:B------:R-:W-:-:S03]  /*48c0*/  FMUL R112, R39, R112 ;  /* 0x0000007027707220 */ /* 0x000fc60000400000 */
[----:B------:R-:W3:Y:S01]  /*48d0*/  MUFU.RCP R7, R7 ;  /* 0x0000000700077308 */ /* 0x000ee20000001000 */
[----:B-1----:R-:W-:-:S04]  /*48e0*/  FMUL R8, R31, R8 ;  /* 0x000000081f087220 */ /* 0x002fc80000400000 */
[----:B------:R-:W-:-:S03]  /*48f0*/  FMUL R8, R55, R8 ;  /* 0x0000000837087220 */ /* 0x000fc60000400000 */
[----:B------:R-:W1:Y:S01]  /*4900*/  MUFU.RCP R132, R132 ;  /* 0x0000008400847308 */ /* 0x000e620000001000 */
[----:B--2---:R-:W-:Y:S01]  /*4910*/  FMUL R9, R30, R9 ;  /* 0x000000091e097220 */ /* 0x004fe20000400000 */
[----:B------:R-:W-:-:S03]  /*4920*/  FMUL R8, R63, R8 ;  /* 0x000000083f087220 */ /* 0x000fc60000400000 */
[----:B------:R-:W-:-:S03]  /*4930*/  FMUL R54, R54, R9 ;  /* 0x0000000936367220 */ /* 0x000fc60000400000 */
[----:B------:R-:W2:Y:S01]  /*4940*/  MUFU.RCP R131, R131 ;  /* 0x0000008300837308 */ /* 0x000ea20000001000 */
[----:B---3--:R-:W-:Y:S01]  /*4950*/  FMUL R7, R32, R7 ;  /* 0x0000000720077220 */ /* 0x008fe20000400000 */
[----:B------:R-:W-:-:S03]  /*4960*/  FMUL R9, R63, R54 ;  /* 0x000000363f097220 */ /* 0x000fc60000400000 */
[----:B------:R-:W-:Y:S01]  /*4970*/  FMUL R56, R56, R7 ;  /* 0x0000000738387220 */ /* 0x000fe20000400000 */
[----:B------:R-:W-:Y:S02]  /*4980*/  FMUL R7, R63, R112 ;  /* 0x000000703f077220 */ /* 0x000fe40000400000 */
[----:B------:R-:W3:Y:S01]  /*4990*/  MUFU.RCP R130, R130 ;  /* 0x0000008200827308 */ /* 0x000ee20000001000 */
[----:B-1----:R-:W-:Y:S01]  /*49a0*/  FMUL R132, R101, R132 ;  /* 0x0000008465847220 */ /* 0x002fe20000400000 */
[----:B------:R-:W-:-:S03]  /*49b0*/  FMUL R56, R63, R56 ;  /* 0x000000383f387220 */ /* 0x000fc60000400000 */
        /* <DEDUP_REMOVED lines=8> */
[----:B------:R-:W-:-:S03]  /*4a40*/  FMUL R130, R95, R130 ;  /* 0x000000825f827220 */ /* 0x000fc60000400000 */
[----:B------:R-:W3:Y:S01]  /*4a50*/  MUFU.RCP R124, R124 ;  /* 0x0000007c007c7308 */ /* 0x000ee20000001000 */
[----:B-1----:R-:W-:Y:S01]  /*4a60*/  FMUL R129, R104, R129 ;  /* 0x0000008168817220 */ /* 0x002fe20000400000 */
[----:B------:R-:W-:-:S03]  /*4a70*/  FMUL R130, R63, R130 ;  /* 0x000000823f827220 */ /* 0x000fc60000400000 */
[----:B------:R-:W-:-:S03]  /*4a80*/  FMUL R96, R96, R129 ;  /* 0x0000008160607220 */ /* 0x000fc60000400000 */
        /* <DEDUP_REMOVED lines=15> */
[----:B---3--:R-:W-:-:S04]  /*4b80*/  FMUL R10, R29, R10 ;  /* 0x0000000a1d0a7220 */ /* 0x008fc80000400000 */
[----:B------:R-:W-:-:S03]  /*4b90*/  FMUL R10, R53, R10 ;  /* 0x0000000a350a7220 */ /* 0x000fc60000400000 */
        /* <DEDUP_REMOVED lines=15> */
[----:B------:R-:W-:Y:S01]  /*4c90*/  FMUL R58, R58, R5 ;  /* 0x000000053a3a7220 */ /* 0x000fe20000400000 */
[----:B------:R-:W-:Y:S02]  /*4ca0*/  FMNMX.NAN R5, |R7|, |R8|, !PT ;  /* 0x4000000807057209 */ /* 0x000fe40007820200 */
[----:B------:R-:W1:Y:S01]  /*4cb0*/  MUFU.RCP R127, R127 ;  /* 0x0000007f007f7308 */ /* 0x000e620000001000 */
[----:B--2---:R-:W-:Y:S01]  /*4cc0*/  FMUL R4, R35, R4 ;  /* 0x0000000423047220 */ /* 0x004fe20000400000 */
[----:B------:R-:W-:-:S03]  /*4cd0*/  FMUL R21, R63, R58 ;  /* 0x0000003a3f157220 */ /* 0x000fc60000400000 */
[----:B------:R-:W-:Y:S01]  /*4ce0*/  FMUL R16, R59, R4 ;  /* 0x000000043b107220 */ /* 0x000fe20000400000 */
[----:B------:R-:W-:Y:S02]  /*4cf0*/  F2FP.SATFINITE.E4M3.F32.PACK_AB_MERGE_C R4, R7, R38, RZ ;  /* 0x000000260704723e */ /* 0x000fe400048070ff */
[----:B------:R-:W2:Y:S01]  /*4d00*/  MUFU.RCP R125, R125 ;  /* 0x0000007d007d7308 */ /* 0x000ea20000001000 */
[----:B---3--:R-:W-:Y:S01]  /*4d10*/  FMUL R13, R26, R13 ;  /* 0x0000000d1a0d7220 */ /* 0x008fe20000400000 */
[----:B------:R-:W-:Y:S02]  /*4d20*/  F2FP.SATFINITE.E4M3.F32.PACK_AB_MERGE_C R7, R8, R9, RZ ;  /* 0x000000090807723e */ /* 0x000fe400048070ff */
[----:B------:R-:W-:Y:S01]  /*4d30*/  F2FP.SATFINITE.E4M3.F32.PACK_AB_MERGE_C R8, R94, R132, RZ ;  /* 0x000000845e08723e */ /* 0x000fe200048070ff */
[----:B------:R-:W-:Y:S01]  /*4d40*/  FMUL R50, R50, R13 ;  /* 0x0000000d32327220 */ /* 0x000fe20000400000 */
[----:B------:R-:W-:Y:S01]  /*4d50*/  FMNMX.NAN R13, |R38|, |R9|, !PT ;  /* 0x40000009260d7209 */ /* 0x000fe20007820200 */
[C---:B------:R-:W-:Y:S01]  /*4d60*/  FMUL R9, R63.reuse, R52 ;  /* 0x000000343f097220 */ /* 0x040fe20000400000 */
        /* <DEDUP_REMOVED lines=9> */
[C---:B------:R-:W-:Y:S01]  /*4e00*/  FMUL R25, R63.reuse, R96 ;  /* 0x000000603f197220 */ /* 0x040fe20000400000 */
[----:B------:R-:W-:Y:S02]  /*4e10*/  FMUL R100, R63, R100 ;  /* 0x000000643f647220 */ /* 0x000fe40000400000 */
[----:B------:R-:W-:-:S03]  /*4e20*/  FMUL R14, R49, R14 ;  /* 0x0000000e310e7220 */ /* 0x000fc60000400000 */
[----:B------:R-:W3:Y:S01]  /*4e30*/  MUFU.RCP R126, R126 ;  /* 0x0000007e007e7308 */ /* 0x000ee20000001000 */
[----:B-1----:R-:W-:Y:S01]  /*4e40*/  FMUL R12, R27, R12 ;  /* 0x0000000c1b0c7220 */ /* 0x002fe20000400000 */
[----:B------:R-:W-:Y:S01]  /*4e50*/  F2FP.SATFINITE.E4M3.F32.PACK_AB_MERGE_C R27, R25, R130, RZ ;  /* 0x00000082191b723e */ /* 0x000fe200048070ff */
[----:B------:R-:W-:Y:S02]  /*4e60*/  FMUL R14, R63, R14 ;  /* 0x0000000e3f0e7220 */ /* 0x000fe40000400000 */
[----:B------:R-:W-:Y:S01]  /*4e70*/  FMUL R12, R51, R12 ;  /* 0x0000000c330c7220 */ /* 0x000fe20000400000 */
[----:B------:R-:W-:Y:S02]  /*4e80*/  PRMT R8, R8, 0x5410, R27 ;  /* 0x0000541008087816 */ /* 0x000fe4000000001b */
        /* <DEDUP_REMOVED lines=12> */
[----:B------:R-:W-:Y:S01]  /*4f50*/  FMNMX3.NAN R22, |R25|, |R120|, R5, !PT ;  /* 0x4000007819167276 */ /* 0x000fe20007820205 */
[C---:B------:R-:W-:Y:S01]  /*4f60*/  FMUL R5, R63.reuse, R98 ;  /* 0x000000623f057220 */ /* 0x040fe20000400000 */
[C---:B------:R-:W-:Y:S01]  /*4f70*/  FMUL R40, R63.reuse, R40 ;  /* 0x000000283f287220 */ /* 0x040fe20000400000 */
[----:B------:R-:W-:Y:S01]  /*4f80*/  FMUL R42, R42, R115 ;  /* 0x000000732a2a7220 */ /* 0x000fe20000400000 */
[C---:B------:R-:W-:Y:S02]  /*4f90*/  FMUL R25, R63.reuse, R126 ;  /* 0x0000007e3f197220 */ /* 0x040fe40000400000 */
[----:B------:R-:W2:Y:S01]  /*4fa0*/  MUFU.RCP R18, R18 ;  /* 0x0000001200127308 */ /* 0x000ea20000001000 */
[----:B---3--:R-:W-:Y:S01]  /*4fb0*/  FMUL R118, R118, R19 ;  /* 0x0000001376767220 */ /* 0x008fe20000400000 */
[C---:B------:R-:W-:Y:S01]  /*4fc0*/  FMUL R19, R63.reuse, R110 ;  /* 0x0000006e3f137220 */ /* 0x040fe20000400000 */
[----:B------:R-:W-:Y:S01]  /*4fd0*/  FMUL R42, R63, R42 ;  /* 0x0000002a3f2a7220 */ /* 0x000fe20000400000 */
[----:B------:R-:W-:Y:S01]  /*4fe0*/  F2FP.SATFINITE.E4M3.F32.PACK_AB_MERGE_C R6, R114, R40, RZ ;  /* 0x000000287206723e */ /* 0x000fe200048070ff */
[----:B------:R-:W-:-:S02]  /*4ff0*/  FMUL R118, R45, R118 ;  /* 0x000000762d767220 */ /* 0x000fc40000400000 */
[----:B------:R-:W-:Y:S01]  /*5000*/  FMNMX.NAN R17, |R19|, |R10|, !PT ;  /* 0x4000000a13117209 */ /* 0x000fe20007820200 */
[----:B------:R-:W3:Y:S01]  /*5010*/  MUFU.RCP R15, R15 ;  /* 0x0000000f000f7308 */ /* 0x000ee20000001000 */
[----:B-1----:R-:W-:Y:S01]  /*5020*/  FMUL R117, R117, R20 ;  /* 0x0000001475757220 */ /* 0x002fe20000400000 */
[----:B------:R-:W-:Y:S01]  /*5030*/  F2FP.SATFINITE.E4M3.F32.PACK_AB_MERGE_C R20, R10, R9, RZ ;  /* 0x000000090a14723e */ /* 0x000fe200048070ff */
[----:B------:R-:W-:Y:S01]  /*5040*/  FMUL R33, R63, R118 ;  /* 0x000000763f217220 */ /* 0x000fe20000400000 */
[----:B------:R-:W-:Y:S01]  /*5050*/  FMNMX.NAN R10, |R114|, |R23|, !PT ;  /* 0x40000017720a7209 */ /* 0x000fe20007820200 */
[----:B------:R-:W-:Y:S01]  /*5060*/  FMUL R44, R44, R117 ;  /* 0x000000752c2c7220 */ /* 0x000fe20000400000 */
[----:B------:R-:W-:Y:S02]  /*5070*/  F2FP.SATFINITE.E4M3.F32.PACK_AB_MERGE_C R19, R19, R36, RZ ;  /* 0x000000241313723e */ /* 0x000fe400048070ff */
[----:B------:R-:W-:Y:S01]  /*5080*/  F2FP.SATFINITE.E4M3.F32.PACK_AB_MERGE_C R23, R23, R56, RZ ;  /* 0x000000381717723e */ /* 0x000fe200048070ff */
[----:B--2---:R-:W-:Y:S01]  /*5090*/  FMUL R119, R119, R18 ;  /* 0x0000001277777220 */ /* 0x004fe20000400000 */
[C---:B------:R-:W-:Y:S01]  /*50a0*/  FMUL R18, R63.reuse, R16 ;  /* 0x000000103f127220 */ /* 0x040fe20000400000 */
[----:B------:R-:W-:Y:S01]  /*50b0*/  FMUL R44, R63, R44 ;  /* 0x0000002c3f2c7220 */ /* 0x000fe20000400000 */
[----:B------:R-:W-:Y:S01]  /*50c0*/  FMNMX.NAN R16, |R42|, |R21|, !PT ;  /* 0x400000152a107209 */ /* 0x000fe20007820200 */
[----:B------:R-:W-:Y:S01]  /*50d0*/  FMUL R46, R46, R119 ;  /* 0x000000772e2e7220 */ /* 0x000fe20000400000 */
[----:B------:R-:W-:-:S02]  /*50e0*/  FMNMX3.NAN R17, |R94|, |R33|, R17, !PT ;  /* 0x400000215e117276 */ /* 0x000fc40007820211 */
[----:B------:R-:W-:Y:S01]  /*50f0*/  F2FP.SATFINITE.E4M3.F32.PACK_AB_MERGE_C R37, R33, R44, RZ ;  /* 0x0000002c2125723e */ /* 0x000fe200048070ff */
[----:B---3--:R-:W-:Y:S01]  /*5100*/  FMUL R15, R24, R15 ;  /* 0x0000000f180f7220 */ /* 0x008fe20000400000 */
[C---:B------:R-:W-:Y:S01]  /*5110*/  FMUL R24, R63.reuse, R12 ;  /* 0x0000000c3f187220 */ /* 0x040fe20000400000 */
[----:B------:R-:W-:Y:S01]  /*5120*/  FMUL R27, R63, R46 ;  /* 0x0000002e3f1b7220 */ /* 0x000fe20000400000 */
[----:B------:R-:W-:Y:S01]  /*5130*/  FMNMX3.NAN R12, |R5|, |R14|, R10, !PT ;  /* 0x4000000e050c7276 */ /* 0x000fe2000782020a */
[----:B------:R-:W-:Y:S01]  /*5140*/  FMUL R48, R48, R15 ;  /* 0x0000000f30307220 */ /* 0x000fe20000400000 */
[----:B------:R-:W-:Y:S02]  /*5150*/  FMNMX.NAN R15, |R36|, |R9|, !PT ;  /* 0x40000009240f7209 */ /* 0x000fe40007820200 */
[----:B------:R-:W-:Y:S01]  /*5160*/  FMNMX.NAN R9, |R11|, |R18|, !PT ;  /* 0x400000120b097209 */ /* 0x000fe20007820200 */
[----:B------:R-:W-:Y:S01]  /*5170*/  FMUL R35, R63, R48 ;  /* 0x000000303f237220 */ /* 0x000fe20000400000 */
[----:B------:R-:W-:-:S02]  /*5180*/  F2FP.SATFINITE.E4M3.F32.PACK_AB_MERGE_C R11, R11, R42, RZ ;  /* 0x0000002a0b0b723e */ /* 0x000fc400048070ff */
[C---:B------:R-:W-:Y:S02]  /*5190*/  FMNMX3.NAN R29, |R100|.reuse, |R24|, R9, !PT ;  /* 0x40000018641d7276 */ /* 0x040fe40007820209 */
[----:B------:R-:W-:Y:S02]  /*51a0*/  F2FP.SATFINITE.E4M3.F32.PACK_AB_MERGE_C R9, R100, R25, RZ ;  /* 0x000000196409723e */ /* 0x000fe400048070ff */
[----:B------:R-:W-:Y:S02]  /*51b0*/  F2FP.SATFINITE.E4M3.F32.PACK_AB_MERGE_C R10, R5, R128, RZ ;  /* 0x00000080050a723e */ /* 0x000fe400048070ff */
[----:B------:R-:W-:Y:S02]  /*51c0*/  F2FP.SATFINITE.E4M3.F32.PACK_AB_MERGE_C R18, R18, R21, RZ ;  /* 0x000000151212723e */ /* 0x000fe400048070ff */
[----:B------:R-:W-:Y:S02]  /*51d0*/  F2FP.SATFINITE.E4M3.F32.PACK_AB_MERGE_C R120, R120, R27, RZ ;  /* 0x0000001b7878723e */ /* 0x000fe400048070ff */
[----:B------:R-:W-:-:S02]  /*51e0*/  F2FP.SATFINITE.E4M3.F32.PACK_AB_MERGE_C R5, R24, R31, RZ ;  /* 0x0000001f1805723e */ /* 0x000fc400048070ff */
[----:B------:R-:W-:Y:S02]  /*51f0*/  F2FP.SATFINITE.E4M3.F32.PACK_AB_MERGE_C R14, R14, R35, RZ ;  /* 0x000000230e0e723e */ /* 0x000fe400048070ff */
[----:B------:R-:W-:Y:S02]  /*5200*/  PRMT R9, R10, 0x5410, R9 ;  /* 0x000054100a097816 */ /* 0x000fe40000000009 */
[----:B------:R-:W-:Y:S02]  /*5210*/  PRMT R11, R6, 0x5410, R11 ;  /* 0x00005410060b7816 */ /* 0x000fe4000000000b */
[----:B------:R-:W-:Y:S02]  /*5220*/  PRMT R10, R19, 0x5410, R4 ;  /* 0x00005410130a7816 */ /* 0x000fe40000000004 */
[----:B------:R-:W-:Y:S02]  /*5230*/  PRMT R6, R20, 0x5410, R7 ;  /* 0x0000541014067816 */ /* 0x000fe40000000007 */
[----:B------:R-:W-:Y:S01]  /*5240*/  PRMT R4, R37, 0x5410, R120 ;  /* 0x0000541025047816 */ /* 0x000fe20000000078 */
[----:B------:R1:W-:Y:S01]  /*5250*/  STS.128 [R81], R8 ;  /* 0x0000000851007388 */ /* 0x0003e20000000c00 */
[----:B------:R-:W-:-:S02]  /*5260*/  PRMT R5, R14, 0x5410, R5 ;  /* 0x000054100e057816 */ /* 0x000fc40000000005 */
[----:B------:R-:W-:Y:S02]  /*5270*/  PRMT R7, R23, 0x5410, R18 ;  /* 0x0000541017077816 */ /* 0x000fe40000000012 */
[----:B------:R-:W-:Y:S02]  /*5280*/  FMNMX.NAN R21, |R40|, |R56|, !PT ;  /* 0x4000003828157209 */ /* 0x000fe40007820200 */
[----:B------:R-:W-:Y:S01]  /*5290*/  FMNMX3.NAN R16, |R25|, |R31|, R16, !PT ;  /* 0x4000001f19107276 */ /* 0x000fe20007820210 */
[----:B------:R1:W-:Y:S01]  /*52a0*/  STS.128 [R82], R4 ;  /* 0x0000000452007388 */ /* 0x0003e20000000c00 */
[----:B------:R-:W-:Y:S02]  /*52b0*/  FMNMX3.NAN R13, |R130|, |R27|, R13, !PT ;  /* 0x4000001b820d7276 */ /* 0x000fe4000782020d */
[----:B------:R-:W-:Y:S01]  /*52c0*/  FMNMX3.NAN R21, |R128|, |R35|, R21, !PT ;  /* 0x4000002380157276 */ /* 0x000fe20007820215 */
[----:B------:R2:W-:Y:S06]  /*52d0*/  MEMBAR.ALL.CTA ;  /* 0x0000000000007992 */ /* 0x0005ec0000008000 */
[----:B--2---:R-:W2:Y:S01]  /*52e0*/  FENCE.VIEW.ASYNC.S ;  /* 0x00000000000073c6 */ /* 0x004ea20000000000 */
[----:B------:R-:W-:-:S02]  /*52f0*/  FMNMX3.NAN R44, |R132|, |R44|, R15, !PT ;  /* 0x4000002c842c7276 */ /* 0x000fc4000782020f */
[----:B------:R-:W-:Y:S02]  /*5300*/  FMNMX.NAN R22, R29, R22, !PT ;  /* 0x000000161d167209 */ /* 0x000fe40007820000 */
[----:B------:R-:W-:Y:S02]  /*5310*/  FMNMX.NAN R13, R16, R13, !PT ;  /* 0x0000000d100d7209 */ /* 0x000fe40007820000 */
[----:B------:R-:W-:Y:S02]  /*5320*/  FMNMX3.NAN R12, R17, R12, R22, !PT ;  /* 0x0000000c110c7276 */ /* 0x000fe40007820016 */
[----:B------:R-:W-:-:S04]  /*5330*/  FMNMX3.NAN R13, R44, R21, R13, !PT ;  /* 0x000000152c0d7276 */ /* 0x000fc8000782000d */
[----:B------:R-:W-:-:S04]  /*5340*/  FMNMX3.NAN R12, R13, R12, RZ, !PT ;  /* 0x0000000c0d0c7276 */ /* 0x000fc800078200ff */
[----:B------:R-:W-:Y:S01]  /*5350*/  FMNMX R91, R12, R91, !PT ;  /* 0x0000005b0c5b7209 */ /* 0x000fe20007800000 */
[----:B--2---:R-:W-:Y:S06]  /*5360*/  BAR.SYNC.DEFER_BLOCKING 0x2, 0x80 ;  /* 0x0082000000007b1d */ /* 0x004fec0000010000 */
[----:B-1----:R-:W-:Y:S05]  /*5370*/  @P2 BRA `(.L_x_71) ;  /* 0x0000000000442947 */ /* 0x002fea0003800000 */
[----:B------:R-:W-:Y:S01]  /*5380*/  IMAD R60, R61, 0x4, R60 ;  /* 0x000000043d3c7824 */ /* 0x000fe200078e023c */
[----:B------:R-:W-:Y:S01]  /*5390*/  UIADD3 UR10, UP0, UPT, UR8, 0x2c0, URZ ;  /* 0x000002c0080a7890 */ /* 0x000fe2000ff1e0ff */
[----:B------:R-:W-:Y:S02]  /*53a0*/  PLOP3.LUT P0, PT, PT, PT, PT, 0x80, 0x8 ;  /* 0x000000000008781c */ /* 0x000fe40003f0f070 */
[----:B------:R-:W-:Y:S01]  /*53b0*/  IADD3 R4, PT, PT, R3, 0x4400, RZ ;  /* 0x0000440003047810 */ /* 0x000fe20007ffe0ff */
[----:B------:R-:W-:Y:S01]  /*53c0*/  IMAD.SHL.U32 R60, R60, 0x20, RZ ;  /* 0x000000203c3c7824 */ /* 0x000fe200078e00ff */
[----:B------:R-:W-:-:S12]  /*53d0*/  UIADD3.X UR11, UPT, UPT, URZ, UR9, URZ, UP0, !UPT ;  /* 0x00000009ff0b7290 */ /* 0x000fd800087fe4ff */
.L_x_72:
        /* <DEDUP_REMOVED lines=10> */
[----:B------:R0:W-:Y:S02]  /*5480*/  UTMACMDFLUSH ;  /* 0x00000000000079b7 */ /* 0x0001e40000000000 */
.L_x_71:
[----:B------:R-:W-:Y:S01]  /*5490*/  BAR.SYNC.DEFER_BLOCKING 0x2, 0x80 ;  /* 0x0082000000007b1d */ /* 0x000fe20000010000 */
[----:B------:R-:W-:Y:S02]  /*54a0*/  IADD3 R89, PT, PT, R89, 0x1, RZ ;  /* 0x0000000159597810 */ /* 0x000fe40007ffe0ff */
[----:B------:R-:W-:-:S03]  /*54b0*/  IADD3 R90, PT, PT, R90, -0x1, RZ ;  /* 0xffffffff5a5a7810 */ /* 0x000fc60007ffe0ff */
[----:B------:R-:W-:Y:S05]  /*54c0*/  @!P3 BRA `(.L_x_73) ;  /* 0xffffffe4000cb947 */ /* 0x000fea000383ffff */
[-C--:B------:R-:W-:Y:S01]  /*54d0*/  LEA R5, R72, R3.reuse, 0x3 ;  /* 0x0000000348057211 */ /* 0x080fe200078e18ff */
[----:B------:R-:W-:Y:S01]  /*54e0*/  BSSY B0, `(.L_x_74) ;  /* 0x0000005000007945 */ /* 0x000fe20003800000 */
[----:B------:R-:W-:Y:S02]  /*54f0*/  SHF.L.U32 R6, R70, 0x1f, RZ ;  /* 0x0000001f46067819 */ /* 0x000fe400000006ff */
[----:B------:R-:W-:Y:S02]  /*5500*/  LEA R63, R72, R3, 0x4 ;  /* 0x00000003483f7211 */ /* 0x000fe400078e20ff */
[----:B------:R-:W1:Y:S02]  /*5510*/  SYNCS.PHASECHK.TRANS64.TRYWAIT P0, [R5+URZ+0x70], R6 ;  /* 0x00007006050075a7 */ /* 0x000e6400080011ff */
[----:B-1----:R-:W-:Y:S05]  /*5520*/  @!P0 BRA `(.L_x_75) ;  /* 0x0000000c00448947 */ /* 0x002fea0003800000 */
.L_x_111:
[----:B------:R-:W-:Y:S05]  /*5530*/  BSYNC B0 ;  /* 0x0000000000007941 */ /* 0x000fea0003800000 */
.L_x_74:
[----:B------:R-:W2:Y:S01]  /*5540*/  LDS.128 R60, [R63+0x37810] ;  /* 0x037810003f3c7984 */ /* 0x000ea20000000c00 */
[----:B------:R-:W-:Y:S01]  /*5550*/  CREDUX.MAXABS.F32.NAN UR4, R91 ;  /* 0x000000005b0472cc */ /* 0x000fe20000006400 */
[----:B------:R-:W-:Y:S01]  /*5560*/  BSSY.RECONVERGENT B0, `(.L_x_76) ;  /* 0x0000015000007945 */ /* 0x000fe20003800200 */
[----:B------:R-:W-:Y:S01]  /*5570*/  ISETP.NE.AND P0, PT, R67, RZ, PT ;  /* 0x000000ff4300720c */ /* 0x000fe20003f05270 */
[----:B------:R3:W-:Y:S06]  /*5580*/  MEMBAR.ALL.CTA ;  /* 0x0000000000007992 */ /* 0x0007ec0000008000 */
[----:B---3--:R-:W3:Y:S01]  /*5590*/  FENCE.VIEW.ASYNC.S ;  /* 0x00000000000073c6 */ /* 0x008ee20000000000 */
[----:B------:R-:W-:-:S03]  /*55a0*/  VIADD R72, R72, 0x1 ;  /* 0x0000000148487836 */ /* 0x000fc60000000000 */
[----:B------:R-:W-:Y:S01]  /*55b0*/  IMAD.U32 R4, RZ, RZ, UR4 ;  /* 0x00000004ff047e24 */ /* 0x000fe2000f8e00ff */
[----:B---3--:R3:W-:Y:S04]  /*55c0*/  SYNCS.ARRIVE.TRANS64.ART0 RZ, [R5+URZ+0x80], R0 ;  /* 0x0000800005ff79a7 */ /* 0x0087e800085000ff */
[----:B------:R3:W-:Y:S01]  /*55d0*/  @!P0 STS [R83+0x37800], R4 ;  /* 0x0378000453008388 */ /* 0x0007e20000000800 */
[----:B------:R-:W-:Y:S01]  /*55e0*/  BAR.SYNC.DEFER_BLOCKING 0x2, 0x80 ;  /* 0x0082000000007b1d */ /* 0x000fe20000010000 */
[----:B------:R-:W-:-:S13]  /*55f0*/  LOP3.LUT P0, RZ, R86, R67, RZ, 0xfc, !PT ;  /* 0x0000004356ff7212 */ /* 0x000fda000780fcff */
[----:B------:R-:W-:Y:S05]  /*5600*/  @P0 BRA `(.L_x_77) ;  /* 0x0000000000280947 */ /* 0x000fea0003800000 */
[----:B------:R-:W-:Y:S01]  /*5610*/  IMAD.U32 R2, RZ, RZ, UR7 ;  /* 0x00000007ff027e24 */ /* 0x000fe2000f8e00ff */
[----:B------:R-:W-:Y:S01]  /*5620*/  MOV R3, 0x400 ;  /* 0x0000040000037802 */ /* 0x000fe20000000f00 */
[----:B------:R-:W4:Y:S03]  /*5630*/  LDCU.64 UR4, c[0x0][0x740] ;  /* 0x0000e800ff0477ac */ /* 0x000f260008000a00 */
[----:B------:R-:W-:-:S05]  /*5640*/  LEA R3, R2, R3, 0x18 ;  /* 0x0000000302037211 */ /* 0x000fca00078ec0ff */
[----:B-1-3--:R-:W1:Y:S01]  /*5650*/  LDS.128 R4, [R3+0x37800] ;  /* 0x0378000003047984 */ /* 0x00ae620000000c00 */
[----:B----4-:R-:W-:-:S04]  /*5660*/  LEA R8, P0, R65, UR4, 0x2 ;  /* 0x0000000441087c11 */ /* 0x010fc8000f8010ff */
[----:B------:R-:W-:Y:S02]  /*5670*/  LEA.HI.X R9, R65, UR5, R64, 0x2, P0 ;  /* 0x0000000541097c11 */ /* 0x000fe400080f1440 */
[----:B-1----:R-:W-:-:S04]  /*5680*/  FMNMX3 R4, R4, RZ, R5, !PT ;  /* 0x000000ff04047276 */ /* 0x002fc80007800005 */
[----:B------:R-:W-:-:S05]  /*5690*/  FMNMX3 R7, R4, R6, R7, !PT ;  /* 0x0000000604077276 */ /* 0x000fca0007800007 */
[----:B------:R4:W-:Y:S02]  /*56a0*/  REDG.E.MAX.S32.STRONG.GPU desc[UR30][R8.64], R7 ;  /* 0x000000070800798e */ /* 0x0009e4000d12e31e */
.L_x_77:
[----:B------:R-:W-:Y:S05]  /*56b0*/  BSYNC.RECONVERGENT B0 ;  /* 0x0000000000007941 */ /* 0x000fea0003800200 */
.L_x_76:
[----:B--2---:R-:W-:Y:S02]  /*56c0*/  ISETP.NE.AND P0, PT, R63, 0x1, PT ;  /* 0x000000013f00780c */ /* 0x004fe40003f05270 */
[----:B------:R-:W-:-:S04]  /*56d0*/  ISETP.NE.AND P1, PT, R72, 0x2, PT ;  /* 0x000000024800780c */ /* 0x000fc80003f25270 */
[----:B-1-3--:R-:W-:Y:S02]  /*56e0*/  SEL R5, RZ, 0x1, P1 ;  /* 0x00000001ff057807 */ /* 0x00afe40000800000 */
[----:B------:R-:W-:Y:S02]  /*56f0*/  SEL R72, R72, RZ, P1 ;  /* 0x000000ff48487207 */ /* 0x000fe40000800000 */
[----:B------:R-:W-:-:S03]  /*5700*/  LOP3.LUT R70, R70, R5, RZ, 0x3c, !PT ;  /* 0x0000000546467212 */ /* 0x000fc600078e3cff */
[----:B------:R-:W-:Y:S05]  /*5710*/  @!P0 BRA `(.L_x_78) ;  /* 0xffffffe000148947 */ /* 0x000fea000383ffff */
.L_x_65:
[----:B------:R-:W-:-:S13]  /*5720*/  ISETP.NE.AND P0, PT, R86, RZ, PT ;  /* 0x000000ff5600720c */ /* 0x000fda0003f05270 */
[----:B------:R-:W-:Y:S05]  /*5730*/  @P0 BRA `(.L_x_79) ;  /* 0x0000000000200947 */ /* 0x000fea0003800000 */
[----:B------:R-:W2:Y:S01]  /*5740*/  S2UR UR4, SR_CgaCtaId ;  /* 0x00000000000479c3 */ /* 0x000ea20000008800 */
[----:B------:R-:W-:Y:S01]  /*5750*/  ELECT P1, URZ, PT ;  /* 0x0000000000ff782f */ /* 0x000fe20003820000 */
[----:B------:R-:W-:-:S06]  /*5760*/  IMAD.MOV.U32 R4, RZ, RZ, 0x1 ;  /* 0x00000001ff047424 */ /* 0x000fcc00078e00ff */
[----:B------:R-:W-:Y:S06]  /*5770*/  UVIRTCOUNT.DEALLOC.SMPOOL 0x80 ;  /* 0x000000800000784c */ /* 0x000fec0000000000 */
[----:B------:R-:W-:Y:S01]  /*5780*/  @P1 MOV R5, 0x40 ;  /* 0x0000004000051802 */ /* 0x000fe20000000f00 */
[----:B--2---:R-:W-:-:S05]  /*5790*/  @P1 IMAD.U32 R2, RZ, RZ, UR4 ;  /* 0x00000004ff021e24 */ /* 0x004fca000f8e00ff */
[----:B------:R-:W-:-:S05]  /*57a0*/  @P1 LEA R5, R2, R5, 0x18 ;  /* 0x0000000502051211 */ /* 0x000fca00078ec0ff */
[----:B------:R2:W-:Y:S02]  /*57b0*/  @P1 STS.U8 [R5], R4 ;  /* 0x0000000405001388 */ /* 0x0005e40000000000 */
.L_x_79:
[----:B------:R-:W-:Y:S06]  /*57c0*/  BAR.SYNC.DEFER_BLOCKING 0x2, 0x80 ;  /* 0x0082000000007b1d */ /* 0x000fec0000010000 */
[----:B------:R-:W-:Y:S05]  /*57d0*/  @P0 BRA `(.L_x_80) ;  /* 0x0000000000d80947 */ /* 0x000fea0003800000 */
[----:B--2---:R-:W-:Y:S01]  /*57e0*/  VIADD R5, R3, 0x90 ;  /* 0x0000009003057836 */ /* 0x004fe20000000000 */
[----:B------:R-:W-:Y:S01]  /*57f0*/  LOP3.LUT R2, R2, 0x1, RZ, 0x3c, !PT ;  /* 0x0000000102027812 */ /* 0x000fe200078e3cff */
[----:B------:R-:W-:Y:S03]  /*5800*/  BSSY B0, `(.L_x_81) ;  /* 0x0000005000007945 */ /* 0x000fe60003800000 */
[----:B------:R-:W-:-:S04]  /*5810*/  PRMT R5, R2, 0x654, R5 ;  /* 0x0000065402057816 */ /* 0x000fc80000000005 */
[----:B------:R2:W-:Y:S01]  /*5820*/  SYNCS.ARRIVE.TRANS64.RED.ART0 RZ, [R5+URZ], R0 ;  /* 0x0000000005ff79a7 */ /* 0x0005e200085004ff */
[----:B------:R-:W3:Y:S02]  /*5830*/  SYNCS.PHASECHK.TRANS64.TRYWAIT P0, [R3+URZ+0x90], RZ ;  /* 0x000090ff030075a7 */ /* 0x000ee400080011ff */
[----:B--23--:R-:W-:Y:S05]  /*5840*/  @!P0 BRA `(.L_x_82) ;  /* 0x0000000800948947 */ /* 0x00cfea0003800000 */
.L_x_112:
[----:B------:R-:W-:Y:S05]  /*5850*/  BSYNC B0 ;  /* 0x0000000000007941 */ /* 0x000fea0003800000 */
.L_x_81:
[----:B------:R-:W3:Y:S01]  /*5860*/  S2UR UR5, SR_CgaCtaId ;  /* 0x00000000000579c3 */ /* 0x000ee20000008800 */
[----:B------:R-:W-:Y:S01]  /*5870*/  NOP ;  /* 0x0000000000007918 */ /* 0x000fe20000000000 */
[----:B------:R-:W-:Y:S01]  /*5880*/  UMOV UR4, 0x50 ;  /* 0x0000005000047882 */ /* 0x000fe20000000000 */
[----:B----4-:R-:W-:Y:S01]  /*5890*/  LOP3.LUT R7, R84, 0xffff, RZ, 0xc0, !PT ;  /* 0x0000ffff54077812 */ /* 0x010fe200078ec0ff */
[----:B------:R-:W-:-:S03]  /*58a0*/  IMAD.MOV.U32 R4, RZ, RZ, 0xffff ;  /* 0x0000ffffff047424 */ /* 0x000fc600078e00ff */
[----:B------:R-:W-:-:S05]  /*58b0*/  SHF.R.U32.HI R7, RZ, 0x5, R7 ;  /* 0x00000005ff077819 */ /* 0x000fca0000011607 */
[----:B------:R-:W-:Y:S01]  /*58c0*/  VIADD R5, R7, 0x10 ;  /* 0x0000001007057836 */ /* 0x000fe20000000000 */
[----:B------:R-:W-:-:S04]  /*58d0*/  SHF.L.U32 R7, R4, R7, RZ ;  /* 0x0000000704077219 */ /* 0x000fc800000006ff */
[----:B------:R-:W-:Y:S01]  /*58e0*/  SHF.L.U32 R0, R0, R5, RZ ;  /* 0x0000000500007219 */ /* 0x000fe200000006ff */
[----:B---3--:R-:W-:-:S03]  /*58f0*/  ULEA UR5, UR5, UR4, 0x18 ;  /* 0x0000000405057291 */ /* 0x008fc6000f8ec0ff */
[----:B------:R-:W-:-:S04]  /*5900*/  LOP3.LUT R7, R0, R7, RZ, 0xfc, !PT ;  /* 0x0000000700077212 */ /* 0x000fc800078efcff */
[C---:B------:R-:W-:Y:S02]  /*5910*/  LOP3.LUT R5, R7.reuse, 0xffff, RZ, 0xc0, !PT ;  /* 0x0000ffff07057812 */ /* 0x040fe400078ec0ff */
[----:B------:R-:W3:Y:S02]  /*5920*/  LDS R2, [UR5] ;  /* 0x00000005ff027984 */ /* 0x000ee40008000800 */
[----:B---3--:R-:W-:-:S04]  /*5930*/  LOP3.LUT R0, R7, 0xffff, R2, 0x80, !PT ;  /* 0x0000ffff07007812 */ /* 0x008fc800078e8002 */
[----:B------:R-:W-:-:S13]  /*5940*/  ISETP.NE.AND P0, PT, R0, R5, PT ;  /* 0x000000050000720c */ /* 0x000fda0003f05270 */
[----:B------:R-:W-:Y:S05]  /*5950*/  @P0 BRA `(.L_x_83) ;  /* 0x00000000006c0947 */ /* 0x000fea0003800000 */
[----:B------:R-:W-:Y:S02]  /*5960*/  SHF.R.U32.HI R0, RZ, 0x10, R2 ;  /* 0x00000010ff007819 */ /* 0x000fe40000011602 */
[----:B------:R-:W-:-:S04]  /*5970*/  SHF.R.U32.HI R5, RZ, 0x10, R7 ;  /* 0x00000010ff057819 */ /* 0x000fc80000011607 */
[----:B------:R-:W-:-:S04]  /*5980*/  LOP3.LUT R0, R0, R5, RZ, 0xc0, !PT ;  /* 0x0000000500007212 */ /* 0x000fc800078ec0ff */
[----:B------:R-:W-:-:S13]  /*5990*/  ISETP.NE.AND P0, PT, R0, R5, PT ;  /* 0x000000050000720c */ /* 0x000fda0003f05270 */
[----:B------:R-:W-:Y:S05]  /*59a0*/  @P0 BRA `(.L_x_84) ;  /* 0x00000000004c0947 */ /* 0x000fea0003800000 */
[----:B------:R-:W-:Y:S02]  /*59b0*/  R2UR UR4, R7 ;  /* 0x00000000070472ca */ /* 0x000fe400000e0000 */
[----:B------:R-:W-:Y:S02]  /*59c0*/  ELECT P0, URZ, PT ;  /* 0x0000000000ff782f */ /* 0x000fe40003800000 */
[----:B------:R-:W-:-:S09]  /*59d0*/  PLOP3.LUT P1, PT, PT, PT, PT, 0x8, 0x80 ;  /* 0x000000000080781c */ /* 0x000fd20003f2e170 */
[----:B------:R-:W-:Y:S02]  /*59e0*/  ULOP3.LUT UR4, URZ, UR4, URZ, 0x33, !UPT ;  /* 0x00000004ff047292 */ /* 0x000fe4000f8e33ff */
[----:B------:R-:W-:-:S10]  /*59f0*/  VOTEU.ANY UP0, P0 ;  /* 0x0000000000ff7886 */ /* 0x000fd40000000100 */
.L_x_85:
[----:B------:R-:W-:Y:S01]  /*5a00*/  @P0 ELECT P1, URZ, PT ;  /* 0x0000000000ff082f */ /* 0x000fe20003820000 */
[----:B------:R3:W-:-:S12]  /*5a10*/  @UP0 UTCATOMSWS.AND URZ, UR4 ;  /* 0x0000000400ff09e3 */ /* 0x0007d80008000000 */
[----:B------:R-:W-:Y:S02]  /*5a20*/  @P1 PLOP3.LUT P0, PT, P1, PT, PT, 0x8, 0x80 ;  /* 0x000000000080181c */ /* 0x000fe40000f0e170 */
[----:B------:R-:W-:-:S11]  /*5a30*/  PLOP3.LUT P1, PT, PT, PT, PT, 0x8, 0x80 ;  /* 0x000000000080781c */ /* 0x000fd60003f2e170 */
[----:B---3--:R-:W-:Y:S05]  /*5a40*/  @P0 BRA.U.ANY `(.L_x_85) ;  /* 0xfffffffd00ec0947 */ /* 0x008fea000393ffff */
[----:B------:R-:W3:Y:S01]  /*5a50*/  S2R R2, SR_LANEID ;  /* 0x0000000000027919 */ /* 0x000ee20000000000 */
[----:B------:R-:W-:Y:S01]  /*5a60*/  IMAD.U32 R0, RZ, RZ, UR4 ;  /* 0x00000004ff007e24 */ /* 0x000fe2000f8e00ff */
[----:B------:R-:W-:Y:S02]  /*5a70*/  VOTEU.ANY UR6, UPT, PT ;  /* 0x0000000000067886 */ /* 0x000fe400038e0100 */
[----:B------:R-:W-:Y:S01]  /*5a80*/  UFLO.U32 UR6, UR6 ;  /* 0x00000006000672bd */ /* 0x000fe200080e0000 */
[----:B------:R-:W4:Y:S05]  /*5a90*/  REDUX UR4, R0 ;  /* 0x00000000000473c4 */ /* 0x000f2a0000000000 */
[----:B---3--:R-:W-:-:S02]  /*5aa0*/  ISETP.EQ.U32.AND P0, PT, R2, UR6, PT ;  /* 0x0000000602007c0c */ /* 0x008fc4000bf02070 */
[----:B----4-:R-:W-:-:S11]  /*5ab0*/  MOV R2, UR4 ;  /* 0x0000000400027c02 */ /* 0x010fd60008000f00 */
[----:B------:R3:W-:Y:S01]  /*5ac0*/  @P0 ATOMS.AND RZ, [UR5], R2 ;  /* 0x00000002ffff098c */ /* 0x0007e2000a800005 */
[----:B------:R-:W-:Y:S05]  /*5ad0*/  BRA `(.L_x_86) ;  /* 0x0000000000147947 */ /* 0x000fea0003800000 */
.L_x_84:
[----:B------:R-:W-:Y:S02]  /*5ae0*/  MOV R4, 0x5b00 ;  /* 0x00005b0000047802 */ /* 0x000fe40000000f00 */
[----:B-12---:R-:W-:Y:S05]  /*5af0*/  CALL.REL.NOINC `($__internal_0_$__cuda_sm10x_tcgen05_guardrail_trap_col_being_dealloced_not_returned_by_alloc) ;  /* 0x0000000400fc7944 */ /* 0x006fea0003c00000 */
[----:B------:R-:W-:Y:S05]  /*5b00*/  BRA `(.L_x_86) ;  /* 0x0000000000087947 */ /* 0x000fea0003800000 */
.L_x_83:
[----:B------:R-:W-:Y:S02]  /*5b10*/  MOV R4, 0x5b30 ;  /* 0x00005b3000047802 */ /* 0x000fe40000000f00 */
[----:B-12---:R-:W-:Y:S05]  /*5b20*/  CALL.REL.NOINC `($__internal_2_$__cuda_sm10x_tcgen05_guardrail_trap_unallocated_columns_being_dealloced) ;  /* 0x0000000800087944 */ /* 0x006fea0003c00000 */
.L_x_86:
[----:B------:R-:W-:Y:S01]  /*5b30*/  NOP ;  /* 0x0000000000007918 */ /* 0x000fe20000000000 */
.L_x_80:
[----:B------:R-:W-:Y:S01]  /*5b40*/  ISETP.NE.AND P0, PT, R86, RZ, PT ;  /* 0x000000ff5600720c */ /* 0x000fe20003f05270 */
[----:B------:R-:W-:-:S04]  /*5b50*/  DEPBAR.LE SB0, 0x0 ;  /* 0x000080000000791a */ /* 0x000fc80000000000 */
[----:B------:R-:W-:-:S08]  /*5b60*/  DEPBAR.LE SB0, 0x0 ;  /* 0x000080000000791a */ /* 0x000fd00000000000 */
[----:B------:R-:W-:Y:S05]  /*5b70*/  @P0 BRA `(.L_x_51) ;  /* 0x0000000000200947 */ /* 0x000fea0003800000 */
[----:B------:R-:W-:Y:S01]  /*5b80*/  ELECT P0, URZ, PT ;  /* 0x0000000000ff782f */ /* 0x000fe20003800000 */
[----:B------:R-:W-:-:S12]  /*5b90*/  IMAD.MOV.U32 R0, RZ, RZ, 0x20 ;  /* 0x00000020ff007424 */ /* 0x000fd800078e00ff */
[----:B--2---:R-:W-:-:S04]  /*5ba0*/  @P0 IADD3 R4, PT, PT, -R0, 0x100000, RZ ;  /* 0x0010000000040810 */ /* 0x004fc80007ffe1ff */
[C---:B------:R-:W-:Y:S02]  /*5bb0*/  @P0 SHF.L.U32 R5, R4.reuse, 0xb, RZ ;  /* 0x0000000b04050819 */ /* 0x040fe400000006ff */
[----:B------:R-:W-:-:S05]  /*5bc0*/  @P0 SHF.L.U32 R4, R4, 0x1, RZ ;  /* 0x0000000104040819 */ /* 0x000fca00000006ff */
[----:B------:R2:W-:Y:S04]  /*5bd0*/  @P0 STS.64 [R3+URZ+0x90], R4 ;  /* 0x0000900403000988 */ /* 0x0005e80008000aff */
[----:B------:R-:W5:Y:S02]  /*5be0*/  FENCE.VIEW.ASYNC.S ;  /* 0x00000000000073c6 */ /* 0x000f640000000000 */
[----:B-----5:R-:W1:Y:S02]  /*5bf0*/  SYNCS.CCTL.IVALL ;  /* 0x00000000000079b1 */ /* 0x020e640000000000 */
.L_x_51:
[----:B-1----:R-:W-:Y:S01]  /*5c00*/  NOP ;  /* 0x0000000000007918 */ /* 0x002fe20000000000 */
[----:B--2---:R-:W-:Y:S05]  /*5c10*/  EXIT ;  /* 0x000000000000794d */ /* 0x004fea0003800000 */
.L_x_21:
[----:B------:R-:W-:-:S07]  /*5c20*/  MOV R20, R21 ;  /* 0x0000001500147202 */ /* 0x000fce0000000f00 */
.L_x_87:
[----:B----4-:R4:W3:Y:S02]  /*5c30*/  SYNCS.PHASECHK.TRANS64.TRYWAIT P0, [R14+URZ+0x80], R21 ;  /* 0x000080150e0075a7 */ /* 0x0108e400080011ff */
[----:B---3--:R-:W-:Y:S05]  /*5c40*/  @!P0 NANOSLEEP.SYNCS 0x989680 ;  /* 0x009896800000895d */ /* 0x008fea0003900000 */
[----:B------:R-:W3:Y:S02]  /*5c50*/  @!P0 SYNCS.PHASECHK.TRANS64 P0, [R14+URZ+0x80], R21 ;  /* 0x000080150e0085a7 */ /* 0x000ee400080010ff */
[----:B---3--:R-:W-:Y:S05]  /*5c60*/  @!P0 BRA `(.L_x_87) ;  /* 0xfffffffc00f08947 */ /* 0x008fea000383ffff */
[----:B------:R-:W-:Y:S05]  /*5c70*/  BRA `(.L_x_88) ;  /* 0xffffffb000c47947 */ /* 0x000fea000383ffff */
.L_x_23:
[----:B------:R-:W-:-:S07]  /*5c80*/  MOV R7, R6 ;  /* 0x0000000600077202 */ /* 0x000fce0000000f00 */
.L_x_89:
[----:B--2---:R2:W3:Y:S02]  /*5c90*/  SYNCS.PHASECHK.TRANS64.TRYWAIT P0, [R2+URZ+0x80], R7 ;  /* 0x00008007020075a7 */ /* 0x0044e400080011ff */
[----:B---3--:R-:W-:Y:S05]  /*5ca0*/  @!P0 NANOSLEEP.SYNCS 0x989680 ;  /* 0x009896800000895d */ /* 0x008fea0003900000 */
[----:B------:R-:W3:Y:S02]  /*5cb0*/  @!P0 SYNCS.PHASECHK.TRANS64 P0, [R2+URZ+0x80], R7 ;  /* 0x00008007020085a7 */ /* 0x000ee400080010ff */
[----:B---3--:R-:W-:Y:S05]  /*5cc0*/  @!P0 BRA `(.L_x_89) ;  /* 0xfffffffc00f08947 */ /* 0x008fea000383ffff */
[----:B------:R-:W-:Y:S05]  /*5cd0*/  BRA `(.L_x_90) ;  /* 0xffffffb400707947 */ /* 0x000fea000383ffff */
.L_x_24:
[----:B------:R-:W-:-:S07]  /*5ce0*/  MOV R9, R8 ;  /* 0x0000000800097202 */ /* 0x000fce0000000f00 */
.L_x_91:
[----:B--2---:R2:W3:Y:S02]  /*5cf0*/  SYNCS.PHASECHK.TRANS64.TRYWAIT P0, [R3+URZ+0x80], R9 ;  /* 0x00008009030075a7 */ /* 0x0044e400080011ff */
[----:B---3--:R-:W-:Y:S05]  /*5d00*/  @!P0 NANOSLEEP.SYNCS 0x989680 ;  /* 0x009896800000895d */ /* 0x008fea0003900000 */
[----:B------:R-:W3:Y:S02]  /*5d10*/  @!P0 SYNCS.PHASECHK.TRANS64 P0, [R3+URZ+0x80], R9 ;  /* 0x00008009030085a7 */ /* 0x000ee400080010ff */
[----:B---3--:R-:W-:Y:S05]  /*5d20*/  @!P0 BRA `(.L_x_91) ;  /* 0xfffffffc00f08947 */ /* 0x008fea000383ffff */
[----:B------:R-:W-:Y:S05]  /*5d30*/  BRA `(.L_x_16) ;  /* 0xffffffb400a47947 */ /* 0x000fea000383ffff */
.L_x_26:
[----:B------:R-:W-:-:S07]  /*5d40*/  MOV R0, UR34 ;  /* 0x0000002200007c02 */ /* 0x000fce0008000f00 */
.L_x_92:
[----:B---3--:R3:W4:Y:S02]  /*5d50*/  SYNCS.PHASECHK.TRANS64.TRYWAIT P0, [R0+URZ+0x70], RZ ;  /* 0x000070ff000075a7 */ /* 0x00872400080011ff */
[----:B----4-:R-:W-:Y:S05]  /*5d60*/  @!P0 NANOSLEEP.SYNCS 0x989680 ;  /* 0x009896800000895d */ /* 0x010fea0003900000 */
[----:B------:R-:W4:Y:S02]  /*5d70*/  @!P0 SYNCS.PHASECHK.TRANS64 P0, [R0+URZ+0x70], RZ ;  /* 0x000070ff000085a7 */ /* 0x000f2400080010ff */
[----:B----4-:R-:W-:Y:S05]  /*5d80*/  @!P0 BRA `(.L_x_92) ;  /* 0xfffffffc00f08947 */ /* 0x010fea000383ffff */
[----:B------:R-:W-:Y:S05]  /*5d90*/  BRA `(.L_x_93) ;  /* 0xffffffb400b07947 */ /* 0x000fea000383ffff */
.L_x_29:
[----:B------:R-:W-:Y:S02]  /*5da0*/  MOV R4, UR4 ;  /* 0x0000000400047c02 */ /* 0x000fe40008000f00 */
[----:B------:R-:W-:Y:S02]  /*5db0*/  MOV R5, UR4 ;  /* 0x0000000400057c02 */ /* 0x000fe40008000f00 */
[----:B------:R-:W-:-:S07]  /*5dc0*/  MOV R0, UR5 ;  /* 0x0000000500007c02 */ /* 0x000fce0008000f00 */
.L_x_94:
[----:B-1----:R1:W3:Y:S02]  /*5dd0*/  SYNCS.PHASECHK.TRANS64.TRYWAIT P0, [R0+URZ+0x30], R5 ;  /* 0x00003005000075a7 */ /* 0x0022e400080011ff */
[----:B---3--:R-:W-:Y:S05]  /*5de0*/  @!P0 NANOSLEEP.SYNCS 0x989680 ;  /* 0x009896800000895d */ /* 0x008fea0003900000 */
[----:B------:R-:W3:Y:S02]  /*5df0*/  @!P0 SYNCS.PHASECHK.TRANS64 P0, [R0+URZ+0x30], R5 ;  /* 0x00003005000085a7 */ /* 0x000ee400080010ff */
[----:B---3--:R-:W-:Y:S05]  /*5e00*/  @!P0 BRA `(.L_x_94) ;  /* 0xfffffffc00f08947 */ /* 0x008fea000383ffff */
[----:B------:R-:W-:Y:S05]  /*5e10*/  BRA `(.L_x_28) ;  /* 0xffffffb800607947 */ /* 0x000fea000383ffff */
.L_x_32:
[----:B------:R-:W-:-:S07]  /*5e20*/  MOV R5, R4 ;  /* 0x0000000400057202 */ /* 0x000fce0000000f00 */
.L_x_95:
[----:B-1----:R1:W2:Y:S02]  /*5e30*/  SYNCS.PHASECHK.TRANS64.TRYWAIT P0, [R3+URZ+0x70], R5 ;  /* 0x00007005030075a7 */ /* 0x0022a400080011ff */
[----:B--2---:R-:W-:Y:S05]  /*5e40*/  @!P0 NANOSLEEP.SYNCS 0x989680 ;  /* 0x009896800000895d */ /* 0x004fea0003900000 */
[----:B------:R-:W2:Y:S02]  /*5e50*/  @!P0 SYNCS.PHASECHK.TRANS64 P0, [R3+URZ+0x70], R5 ;  /* 0x00007005030085a7 */ /* 0x000ea400080010ff */
[----:B--2---:R-:W-:Y:S05]  /*5e60*/  @!P0 BRA `(.L_x_95) ;  /* 0xfffffffc00f08947 */ /* 0x004fea000383ffff */
[----:B------:R-:W-:Y:S05]  /*5e70*/  BRA `(.L_x_96) ;  /* 0xffffffb800f87947 */ /* 0x000fea000383ffff */
.L_x_34:
[----:B------:R-:W-:Y:S02]  /*5e80*/  MOV R2, UR4 ;  /* 0x0000000400027c02 */ /* 0x000fe40008000f00 */
[----:B--2---:R-:W-:Y:S02]  /*5e90*/  MOV R3, UR4 ;  /* 0x0000000400037c02 */ /* 0x004fe40008000f00 */
[----:B------:R-:W-:-:S07]  /*5ea0*/  MOV R0, UR5 ;  /* 0x0000000500007c02 */ /* 0x000fce0008000f00 */
.L_x_97:
[----:B--2---:R2:W3:Y:S02]  /*5eb0*/  SYNCS.PHASECHK.TRANS64.TRYWAIT P0, [R0+URZ+0x30], R3 ;  /* 0x00003003000075a7 */ /* 0x0044e400080011ff */
[----:B---3--:R-:W-:Y:S05]  /*5ec0*/  @!P0 NANOSLEEP.SYNCS 0x989680 ;  /* 0x009896800000895d */ /* 0x008fea0003900000 */
[----:B------:R-:W3:Y:S02]  /*5ed0*/  @!P0 SYNCS.PHASECHK.TRANS64 P0, [R0+URZ+0x30], R3 ;  /* 0x00003003000085a7 */ /* 0x000ee400080010ff */
[----:B---3--:R-:W-:Y:S05]  /*5ee0*/  @!P0 BRA `(.L_x_97) ;  /* 0xfffffffc00f08947 */ /* 0x008fea000383ffff */
[----:B------:R-:W-:Y:S05]  /*5ef0*/  BRA `(.L_x_98) ;  /* 0xffffffbc00807947 */ /* 0x000fea000383ffff */
.L_x_36:
[----:B------:R-:W-:-:S07]  /*5f00*/  MOV R2, UR12 ;  /* 0x0000000c00027c02 */ /* 0x000fce0008000f00 */
.L_x_99:
[----:B--2---:R2:W3:Y:S02]  /*5f10*/  SYNCS.PHASECHK.TRANS64.TRYWAIT P0, [R2+URZ+0x70], RZ ;  /* 0x000070ff020075a7 */ /* 0x0044e400080011ff */
[----:B---3--:R-:W-:Y:S05]  /*5f20*/  @!P0 NANOSLEEP.SYNCS 0x989680 ;  /* 0x009896800000895d */ /* 0x008fea0003900000 */
[----:B------:R-:W3:Y:S02]  /*5f30*/  @!P0 SYNCS.PHASECHK.TRANS64 P0, [R2+URZ+0x70], RZ ;  /* 0x000070ff020085a7 */ /* 0x000ee400080010ff */
[----:B---3--:R-:W-:Y:S05]  /*5f40*/  @!P0 BRA `(.L_x_99) ;  /* 0xfffffffc00f08947 */ /* 0x008fea000383ffff */
[----:B------:R-:W-:Y:S05]  /*5f50*/  BRA `(.L_x_100) ;  /* 0xffffffbc00a07947 */ /* 0x000fea000383ffff */
.L_x_39:
[----:B------:R-:W-:Y:S02]  /*5f60*/  MOV R2, UR13 ;  /* 0x0000000d00027c02 */ /* 0x000fe40008000f00 */
[----:B------:R-:W-:Y:S02]  /*5f70*/  MOV R3, UR13 ;  /* 0x0000000d00037c02 */ /* 0x000fe40008000f00 */
[----:B------:R-:W-:-:S07]  /*5f80*/  MOV R0, UR12 ;  /* 0x0000000c00007c02 */ /* 0x000fce0008000f00 */
.L_x_101:
[----:B-1----:R1:W2:Y:S02]  /*5f90*/  SYNCS.PHASECHK.TRANS64.TRYWAIT P0, [R0+URZ+0x68], R3 ;  /* 0x00006803000075a7 */ /* 0x0022a400080011ff */
[----:B--2---:R-:W-:Y:S05]  /*5fa0*/  @!P0 NANOSLEEP.SYNCS 0x989680 ;  /* 0x009896800000895d */ /* 0x004fea0003900000 */
[----:B------:R-:W2:Y:S02]  /*5fb0*/  @!P0 SYNCS.PHASECHK.TRANS64 P0, [R0+URZ+0x68], R3 ;  /* 0x00006803000085a7 */ /* 0x000ea400080010ff */
[----:B--2---:R-:W-:Y:S05]  /*5fc0*/  @!P0 BRA `(.L_x_101) ;  /* 0xfffffffc00f08947 */ /* 0x004fea000383ffff */
[----:B------:R-:W-:Y:S05]  /*5fd0*/  BRA `(.L_x_38) ;  /* 0xffffffc000f47947 */ /* 0x000fea000383ffff */
.L_x_42:
[----:B------:R-:W-:Y:S02]  /*5fe0*/  MOV R2, UR25 ;  /* 0x0000001900027c02 */ /* 0x000fe40008000f00 */
[----:B------:R-:W-:Y:S02]  /*5ff0*/  MOV R3, UR25 ;  /* 0x0000001900037c02 */ /* 0x000fe40008000f00 */
[----:B------:R-:W-:Y:S07]  /*6000*/  MOV R0, UR13 ;  /* 0x0000000d00007c02 */ /* 0x000fee0008000f00 */
.L_x_102:
[----:B-1----:R1:W2:Y:S02]  /*6010*/  SYNCS.PHASECHK.TRANS64.TRYWAIT P0, [R0+URZ], R3 ;  /* 0x00000003000075a7 */ /* 0x0022a400080011ff */
[----:B--2---:R-:W-:Y:S05]  /*6020*/  @!P0 NANOSLEEP.SYNCS 0x989680 ;  /* 0x009896800000895d */ /* 0x004fea0003900000 */
[----:B------:R-:W2:Y:S02]  /*6030*/  @!P0 SYNCS.PHASECHK.TRANS64 P0, [R0+URZ], R3 ;  /* 0x00000003000085a7 */ /* 0x000ea400080010ff */
[----:B--2---:R-:W-:Y:S05]  /*6040*/  @!P0 BRA `(.L_x_102) ;  /* 0xfffffffc00f08947 */ /* 0x004fea000383ffff */
[----:B------:R-:W-:Y:S05]  /*6050*/  BRA `(.L_x_41) ;  /* 0xffffffc400507947 */ /* 0x000fea000383ffff */
.L_x_45:
[-C--:B------:R-:W-:Y:S02]  /*6060*/  MOV R6, R3.reuse ;  /* 0x0000000300067202 */ /* 0x080fe40000000f00 */
[----:B------:R-:W-:-:S07]  /*6070*/  MOV R7, R3 ;  /* 0x0000000300077202 */ /* 0x000fce0000000f00 */
.L_x_103:
[----:B-1----:R1:W2:Y:S02]  /*6080*/  SYNCS.PHASECHK.TRANS64.TRYWAIT P0, [R2+URZ+0x70], R7 ;  /* 0x00007007020075a7 */ /* 0x0022a400080011ff */
[----:B--2---:R-:W-:Y:S05]  /*6090*/  @!P0 NANOSLEEP.SYNCS 0x989680 ;  /* 0x009896800000895d */ /* 0x004fea0003900000 */
[----:B------:R-:W2:Y:S02]  /*60a0*/  @!P0 SYNCS.PHASECHK.TRANS64 P0, [R2+URZ+0x70], R7 ;  /* 0x00007007020085a7 */ /* 0x000ea400080010ff */
[----:B--2---:R-:W-:Y:S05]  /*60b0*/  @!P0 BRA `(.L_x_103) ;  /* 0xfffffffc00f08947 */ /* 0x004fea000383ffff */
[----:B------:R-:W-:Y:S05]  /*60c0*/  BRA `(.L_x_104) ;  /* 0xffffffc400d87947 */ /* 0x000fea000383ffff */
.L_x_60:
[----:B------:R-:W-:-:S07]  /*60d0*/  MOV R15, R14 ;  /* 0x0000000e000f7202 */ /* 0x000fce0000000f00 */
.L_x_105:
[----:B-1----:R1:W2:Y:S02]  /*60e0*/  SYNCS.PHASECHK.TRANS64.TRYWAIT P0, [R3+URZ], R15 ;  /* 0x0000000f030075a7 */ /* 0x0022a400080011ff */
[----:B--2---:R-:W-:Y:S05]  /*60f0*/  @!P0 NANOSLEEP.SYNCS 0x989680 ;  /* 0x009896800000895d */ /* 0x004fea0003900000 */
[----:B------:R-:W2:Y:S02]  /*6100*/  @!P0 SYNCS.PHASECHK.TRANS64 P0, [R3+URZ], R15 ;  /* 0x0000000f030085a7 */ /* 0x000ea400080010ff */
[----:B--2---:R-:W-:Y:S05]  /*6110*/  @!P0 BRA `(.L_x_105) ;  /* 0xfffffffc00f08947 */ /* 0x004fea000383ffff */
[----:B------:R-:W-:Y:S05]  /*6120*/  BRA `(.L_x_59) ;  /* 0xffffffcc009c7947 */ /* 0x000fea000383ffff */
.L_x_63:
[----:B------:R-:W-:-:S07]  /*6130*/  MOV R9, R8 ;  /* 0x0000000800097202 */ /* 0x000fce0000000f00 */
.L_x_106:
[----:B-1----:R1:W2:Y:S02]  /*6140*/  SYNCS.PHASECHK.TRANS64.TRYWAIT P0, [R3+URZ], R9 ;  /* 0x00000009030075a7 */ /* 0x0022a400080011ff */
[----:B--2---:R-:W-:Y:S05]  /*6150*/  @!P0 NANOSLEEP.SYNCS 0x989680 ;  /* 0x009896800000895d */ /* 0x004fea0003900000 */
[----:B------:R-:W2:Y:S02]  /*6160*/  @!P0 SYNCS.PHASECHK.TRANS64 P0, [R3+URZ], R9 ;  /* 0x00000009030085a7 */ /* 0x000ea400080010ff */
[----:B--2---:R-:W-:Y:S05]  /*6170*/  @!P0 BRA `(.L_x_106) ;  /* 0xfffffffc00f08947 */ /* 0x004fea000383ffff */
[----:B------:R-:W-:Y:S05]  /*6180*/  BRA `(.L_x_62) ;  /* 0xffffffd000047947 */ /* 0x000fea000383ffff */
.L_x_64:
[----:B-1----:R1:W2:Y:S02]  /*6190*/  SYNCS.PHASECHK.TRANS64.TRYWAIT P0, [R3+URZ+0x70], RZ ;  /* 0x000070ff030075a7 */ /* 0x0022a400080011ff */
[----:B--2---:R-:W-:Y:S05]  /*61a0*/  @!P0 NANOSLEEP.SYNCS 0x989680 ;  /* 0x009896800000895d */ /* 0x004fea0003900000 */
[----:B------:R-:W2:Y:S02]  /*61b0*/  @!P0 SYNCS.PHASECHK.TRANS64 P0, [R3+URZ+0x70], RZ ;  /* 0x000070ff030085a7 */ /* 0x000ea400080010ff */
[----:B--2---:R-:W-:Y:S05]  /*61c0*/  @!P0 BRA `(.L_x_64) ;  /* 0xfffffffc00f08947 */ /* 0x004fea000383ffff */
[----:B------:R-:W-:Y:S05]  /*61d0*/  BRA `(.L_x_107) ;  /* 0xffffffd000687947 */ /* 0x000fea000383ffff */
.L_x_66:
[----:B------:R-:W-:-:S07]  /*61e0*/  MOV R5, R4 ;  /* 0x0000000400057202 */ /* 0x000fce0000000f00 */
.L_x_108:
[----:B-1----:R1:W2:Y:S02]  /*61f0*/  SYNCS.PHASECHK.TRANS64.TRYWAIT P0, [R3+URZ+0x60], R5 ;  /* 0x00006005030075a7 */ /* 0x0022a400080011ff */
[----:B--2---:R-:W-:Y:S05]  /*6200*/  @!P0 NANOSLEEP.SYNCS 0x989680 ;  /* 0x009896800000895d */ /* 0x004fea0003900000 */
[----:B------:R-:W2:Y:S02]  /*6210*/  @!P0 SYNCS.PHASECHK.TRANS64 P0, [R3+URZ+0x60], R5 ;  /* 0x00006005030085a7 */ /* 0x000ea400080010ff */
[----:B--2---:R-:W-:Y:S05]  /*6220*/  @!P0 BRA `(.L_x_108) ;  /* 0xfffffffc00f08947 */ /* 0x004fea000383ffff */
[----:B------:R-:W-:Y:S05]  /*6230*/  BRA `(.L_x_109) ;  /* 0xffffffd400987947 */ /* 0x000fea000383ffff */
.L_x_75:
[----:B------:R-:W-:-:S07]  /*6240*/  MOV R7, R6 ;  /* 0x0000000600077202 */ /* 0x000fce0000000f00 */
.L_x_110:
[----:B-1----:R1:W2:Y:S02]  /*6250*/  SYNCS.PHASECHK.TRANS64.TRYWAIT P0, [R5+URZ+0x70], R7 ;  /* 0x00007007050075a7 */ /* 0x0022a400080011ff */
[----:B--2---:R-:W-:Y:S05]  /*6260*/  @!P0 NANOSLEEP.SYNCS 0x989680 ;  /* 0x009896800000895d */ /* 0x004fea0003900000 */
[----:B------:R-:W2:Y:S02]  /*6270*/  @!P0 SYNCS.PHASECHK.TRANS64 P0, [R5+URZ+0x70], R7 ;  /* 0x00007007050085a7 */ /* 0x000ea400080010ff */
[----:B--2---:R-:W-:Y:S05]  /*6280*/  @!P0 BRA `(.L_x_110) ;  /* 0xfffffffc00f08947 */ /* 0x004fea000383ffff */
[----:B------:R-:W-:Y:S05]  /*6290*/  BRA `(.L_x_111) ;  /* 0xfffffff000a47947 */ /* 0x000fea000383ffff */
.L_x_82:
[----:B--2---:R2:W3:Y:S02]  /*62a0*/  SYNCS.PHASECHK.TRANS64.TRYWAIT P0, [R3+URZ+0x90], RZ ;  /* 0x000090ff030075a7 */ /* 0x0044e400080011ff */
[----:B---3--:R-:W-:Y:S05]  /*62b0*/  @!P0 NANOSLEEP.SYNCS 0x989680 ;  /* 0x009896800000895d */ /* 0x008fea0003900000 */
[----:B------:R-:W3:Y:S02]  /*62c0*/  @!P0 SYNCS.PHASECHK.TRANS64 P0, [R3+URZ+0x90], RZ ;  /* 0x000090ff030085a7 */ /* 0x000ee400080010ff */
[----:B---3--:R-:W-:Y:S05]  /*62d0*/  @!P0 BRA `(.L_x_82) ;  /* 0xfffffffc00f08947 */ /* 0x008fea000383ffff */
[----:B------:R-:W-:Y:S05]  /*62e0*/  BRA `(.L_x_112) ;  /* 0xfffffff400587947 */ /* 0x000fea000383ffff */
        .weak           $__internal_0_$__cuda_sm10x_tcgen05_guardrail_trap_col_being_dealloced_not_returned_by_alloc
        .type           $__internal_0_$__cuda_sm10x_tcgen05_guardrail_trap_col_being_dealloced_not_returned_by_alloc,@function
        .size           $__internal_0_$__cuda_sm10x_tcgen05_guardrail_trap_col_being_dealloced_not_returned_by_alloc,($__internal_1_$__cuda_sm10x_tcgen05_guardrail_trap_phase_invalid_during_alloc - $__internal_0_$__cuda_sm10x_tcgen05_guardrail_trap_col_being_dealloced_not_returned_by_alloc)
$__internal_0_$__cuda_sm10x_tcgen05_guardrail_trap_col_being_dealloced_not_returned_by_alloc:
[----:B------:R-:W-:Y:S05]  /*62f0*/  BPT.TRAP 0x1 ;  /* 0x000000040000795c */ /* 0x000fea0000300000 */
[----:B------:R-:W-:-:S04]  /*6300*/  HFMA2 R5, -RZ, RZ, 0, 0 ;  /* 0x00000000ff057431 */ /* 0x000fc800000001ff */
[----:B------:R-:W-:Y:S05]  /*6310*/  RET.REL.NODEC R4 `(kernel_cutlass_kernel_cudnngrouped_gemmgrouped_gemm_swiglugrouped_gemm_swiglu_quantBlockScaledContiguousGroupedGemmKernel_object_at__TiledMMA_ThrLayoutVMNK21111000_PermutationMNK____MMAAt_0) ;  /* 0xffffff9c04387950 */ /* 0x000fea0003c3ffff */
        .weak           $__internal_1_$__cuda_sm10x_tcgen05_guardrail_trap_phase_invalid_during_alloc
        .type           $__internal_1_$__cuda_sm10x_tcgen05_guardrail_trap_phase_invalid_during_alloc,@function
        .size           $__internal_1_$__cuda_sm10x_tcgen05_guardrail_trap_phase_invalid_during_alloc,($__internal_2_$__cuda_sm10x_tcgen05_guardrail_trap_unallocated_columns_being_dealloced - $__internal_1_$__cuda_sm10x_tcgen05_guardrail_trap_phase_invalid_during_alloc)
$__internal_1_$__cuda_sm10x_tcgen05_guardrail_trap_phase_invalid_during_alloc:
[----:B------:R-:W-:Y:S05]  /*6320*/  BPT.TRAP 0x1 ;  /* 0x000000040000795c */ /* 0x000fea0000300000 */
[----:B------:R-:W-:-:S04]  /*6330*/  MOV R3, 0x0 ;  /* 0x0000000000037802 */ /* 0x000fc80000000f00 */
[----:B------:R-:W-:Y:S05]  /*6340*/  RET.REL.NODEC R2 `(kernel_cutlass_kernel_cudnngrouped_gemmgrouped_gemm_swiglugrouped_gemm_swiglu_quantBlockScaledContiguousGroupedGemmKernel_object_at__TiledMMA_ThrLayoutVMNK21111000_PermutationMNK____MMAAt_0) ;  /* 0xffffff9c022c7950 */ /* 0x000fea0003c3ffff */
        .weak           $__internal_2_$__cuda_sm10x_tcgen05_guardrail_trap_unallocated_columns_being_dealloced
        .type           $__internal_2_$__cuda_sm10x_tcgen05_guardrail_trap_unallocated_columns_being_dealloced,@function
        .size           $__internal_2_$__cuda_sm10x_tcgen05_guardrail_trap_unallocated_columns_being_dealloced,(.L_x_116 - $__internal_2_$__cuda_sm10x_tcgen05_guardrail_trap_unallocated_columns_being_dealloced)
$__internal_2_$__cuda_sm10x_tcgen05_guardrail_trap_unallocated_columns_being_dealloced:
[----:B------:R-:W-:Y:S05]  /*6350*/  BPT.TRAP 0x1 ;  /* 0x000000040000795c */ /* 0x000fea0000300000 */
[----:B------:R-:W-:-:S04]  /*6360*/  HFMA2 R5, -RZ, RZ, 0, 0 ;  /* 0x00000000ff057431 */ /* 0x000fc800000001ff */
[----:B------:R-:W-:Y:S05]  /*6370*/  RET.REL.NODEC R4 `(kernel_cutlass_kernel_cudnngrouped_gemmgrouped_gemm_swiglugrouped_gemm_swiglu_quantBlockScaledContiguousGroupedGemmKernel_object_at__TiledMMA_ThrLayoutVMNK21111000_PermutationMNK____MMAAt_0) ;  /* 0xffffff9c04207950 */ /* 0x000fea0003c3ffff */
.L_x_113:
[----:B------:R-:W-:-:S00]  /*6380*/  BRA `(.L_x_113) ;  /* 0xfffffffc00fc7947 */ /* 0x000fc0000383ffff */
[----:B------:R-:W-:-:S00]  /*6390*/  NOP ;  /* 0x0000000000007918 */ /* 0x000fc00000000000 */
        /* <DEDUP_REMOVED lines=14> */
.L_x_116:


//--------------------- .nv.shared.kernel_cutlass_kernel_cudnngrouped_gemmgrouped_gemm_swiglugrouped_gemm_swiglu_quantBlockScaledContiguousGroupedGemmKernel_object_at__TiledMMA_ThrLayoutVMNK21111000_PermutationMNK____MMAAt_0 --------------------------
	.section	.nv.shared.kernel_cutlass_kernel_cudnngrouped_gemmgrouped_gemm_swiglugrouped_gemm_swiglu_quantBlockScaledContiguousGroupedGemmKernel_object_at__TiledMMA_ThrLayoutVMNK21111000_PermutationMNK____MMAAt_0,"aw",@nobits
	.sectionflags	@""
	.align	1024
	.zero		1024


//--------------------- .nv.shared.reserved.0     --------------------------
	.section	.nv.shared.reserved.0,"aw",@nobits
	.align	8
	.weak		__nv_reservedSMEM_offset_0_alias
	.size		__nv_reservedSMEM_offset_0_alias, 0, 64
	.other		__nv_reservedSMEM_offset_0_alias,@"STO_CUDA_RESERVED_SHARED STV_DEFAULT"
__nv_reservedSMEM_offset_0_alias:
	.zero		0
.nv.shared.reserved.0:
	.zero		64
	.weak		__nv_reservedSMEM_allocation_phase
	.type		__nv_reservedSMEM_allocation_phase,@object
	.size		__nv_reservedSMEM_allocation_phase,(.L_0 - __nv_reservedSMEM_allocation_phase)
__nv_reservedSMEM_allocation_phase:
	.zero		1
.L_0:
	.zero		7
	.weak		__nv_reservedSMEM_devtool_atexit_pc
	.type		__nv_reservedSMEM_devtool_atexit_pc,@object
	.size		__nv_reservedSMEM_devtool_atexit_pc,(__nv_reservedSMEM_allocation_mask - __nv_reservedSMEM_devtool_atexit_pc)
__nv_reservedSMEM_devtool_atexit_pc:
	.zero		8
	.weak		__nv_reservedSMEM_allocation_mask
	.type		__nv_reservedSMEM_allocation_mask,@object
	.size		__nv_reservedSMEM_allocation_mask,(.L_2 - __nv_reservedSMEM_allocation_mask)
__nv_reservedSMEM_allocation_mask:
	.zero		4
.L_2:
	.zero		4
	.weak		__nv_reservedSMEM_tmem_allocation_pipeline_mbarrier
	.type		__nv_reservedSMEM_tmem_allocation_pipeline_mbarrier,@object
	.size		__nv_reservedSMEM_tmem_allocation_pipeline_mbarrier,(__nv_reservedSMEM_tmem_allocation_pipeline_mbarrier_parity - __nv_reservedSMEM_tmem_allocation_pipeline_mbarrier)
__nv_reservedSMEM_tmem_allocation_pipeline_mbarrier:
	.zero		8
	.weak		__nv_reservedSMEM_tmem_allocation_pipeline_mbarrier_parity
	.type		__nv_reservedSMEM_tmem_allocation_pipeline_mbarrier_parity,@object
	.size		__nv_reservedSMEM_tmem_allocation_pipeline_mbarrier_parity,(.L_4 - __nv_reservedSMEM_tmem_allocation_pipeline_mbarrier_parity)
__nv_reservedSMEM_tmem_allocation_pipeline_mbarrier_parity:
	.zero		4
.L_4:


//--------------------- .nv.constant0.kernel_cutlass_kernel_cudnngrouped_gemmgrouped_gemm_swiglugrouped_gemm_swiglu_quantBlockScaledContiguousGroupedGemmKernel_object_at__TiledMMA_ThrLayoutVMNK21111000_PermutationMNK____MMAAt_0 --------------------------
	.section	.nv.constant0.kernel_cutlass_kernel_cudnngrouped_gemmgrouped_gemm_swiglugrouped_gemm_swiglu_quantBlockScaledContiguousGroupedGemmKernel_object_at__TiledMMA_ThrLayoutVMNK21111000_PermutationMNK____MMAAt_0,"a",@progbits
	.sectionflags	@""
	.align	4
.nv.constant0.kernel_cutlass_kernel_cudnngrouped_gemmgrouped_gemm_swiglugrouped_gemm_swiglu_quantBlockScaledContiguousGroupedGemmKernel_object_at__TiledMMA_ThrLayoutVMNK21111000_PermutationMNK____MMAAt_0:
	.zero		1924


//--------------------- SYMBOLS --------------------------

	.type		.nv.reservedSmem.offset0,@object
	.size		.nv.reservedSmem.offset0,0x4
	.type		.nv.reservedSmem.cap,@object
	.size		.nv.reservedSmem.cap,0x4
